def attn_fwd(
    Q,
    K,
    V,
    Out,
    Lse,
    sm_scale,
    stride_qz,
    stride_qh,
    stride_qm,
    stride_qk,
    stride_kz,
    stride_kh,
    stride_kn,
    stride_kk,
    stride_vz,
    stride_vh,
    stride_vn,
    stride_vk,
    stride_oz,
    stride_oh,
    stride_om,
    stride_ok,
    seqlen_q,
    seqlen_k,
    BLOCK_M: tl.constexpr,
    BLOCK_N: tl.constexpr,
    HEAD_DIM: tl.constexpr,
    CAUSAL: tl.constexpr,
):
    start_m = tl.program_id(0)
    off_hz = tl.program_id(1)
    q_off = off_hz * stride_qh
    k_off = off_hz * stride_kh
    v_off = off_hz * stride_vh
    offs_m = start_m * BLOCK_M + tl.arange(0, BLOCK_M)
    offs_d = tl.arange(0, HEAD_DIM)
    offs_n = tl.arange(0, BLOCK_N)
    q_ptrs = Q + q_off + offs_m[:, None] * stride_qm + offs_d[None, :] * stride_qk
    k_ptrs = K + k_off + offs_d[:, None] * stride_kk + offs_n[None, :] * stride_kn
    v_ptrs = V + v_off + offs_n[:, None] * stride_vn + offs_d[None, :] * stride_vk
    m_i = tl.full([BLOCK_M], float("-inf"), dtype=tl.float32)
    l_i = tl.zeros([BLOCK_M], dtype=tl.float32) + 1.0
    acc = tl.zeros([BLOCK_M, HEAD_DIM], dtype=tl.float32)
    q = tl.load(q_ptrs)
    acc, l_i, m_i = _attn_fwd_inner(
        acc,
        l_i,
        m_i,
        q,
        k_ptrs,
        v_ptrs,
        sm_scale,
        stride_kn,
        stride_vn,
        start_m,
        seqlen_k,
        BLOCK_M,
        BLOCK_N,
        HEAD_DIM,
        CAUSAL,
    )
    acc = acc / l_i[:, None]
    lse = m_i + tl.math.log2(l_i) / 1.4426950408889634
    o_ptrs = (
        Out
        + off_hz * stride_oh
        + offs_m[:, None] * stride_om
        + offs_d[None, :] * stride_ok
    )
    tl.store(o_ptrs, acc.to(Out.dtype.element_ty))
    tl.store(Lse + off_hz * seqlen_q + offs_m, lse)

# config = {"BLOCK_M": 128, "BLOCK_N": 32, "HEAD_DIM": 64, "arch": "sm_90", "causal": true, "dtype": "fp16", "num_stages": 2, "num_warps": 8}
# arch = sm_90


// ===== COMPILED SASS (sm_90a) =====

	.target	sm_90a

	.elftype	@"ET_EXEC"


//--------------------- .note.nv.tkinfo           --------------------------
	.section	.note.nv.tkinfo,"",@"SHT_NOTE"
	.sectionflags	@"SHF_NOTE_NV_TKINFO"
	.tkinfo
        /*0018*/ 	.word	0x00000002
        /*0030*/ 	.string	""
        /*0030*/ 	.string	"ptxas"
        /*0030*/ 	.string	"Cuda compilation tools, release 13.0, V13.0.88"
        /*0030*/ 	.string	"Build cuda_13.0.r13.0/compiler.36424714_0"
        /*0030*/ 	.string	"-v  -suppress-debug-info  -lineinfo  -arch sm_90a "



//--------------------- .note.nv.cuinfo           --------------------------
	.section	.note.nv.cuinfo,"",@"SHT_NOTE"
	.sectionflags	@"SHF_NOTE_NV_CUINFO"
        /*0018*/ 	.short	0x0002
        /*001a*/ 	.short	0x005a
        /*001c*/ 	.short	0x0082
	.zero		2


//--------------------- .nv.info                  --------------------------
	.section	.nv.info,"",@"SHT_CUDA_INFO"
	.align	4


	//----- nvinfo : EIATTR_REGCOUNT
	.align		4
        /*0000*/ 	.byte	0x04, 0x2f
        /*0002*/ 	.short	(.L_2 - .L_1)
	.align		4
.L_1:
        /*0004*/ 	.word	index@(attn_fwd)
        /*0008*/ 	.word	0x00000080


	//----- nvinfo : EIATTR_FRAME_SIZE
	.align		4
.L_2:
        /*000c*/ 	.byte	0x04, 0x11
        /*000e*/ 	.short	(.L_4 - .L_3)
	.align		4
.L_3:
        /*0010*/ 	.word	index@(attn_fwd)
        /*0014*/ 	.word	0x00000000


	//----- nvinfo : EIATTR_MIN_STACK_SIZE
	.align		4
.L_4:
        /*0018*/ 	.byte	0x04, 0x12
        /*001a*/ 	.short	(.L_6 - .L_5)
	.align		4
.L_5:
        /*001c*/ 	.word	index@(attn_fwd)
        /*0020*/ 	.word	0x00000000
.L_6:


//--------------------- .nv.compat                --------------------------
	.section	.nv.compat,"",@"SHT_CUDA_COMPAT_INFO"
	.align	4
        /*0000*/ 	.byte	0x02, 0x09, 0x01, 0x00, 0x02, 0x02, 0x04, 0x00, 0x02, 0x05, 0x05, 0x00, 0x03, 0x07, 0x01, 0x01
        /*0010*/ 	.byte	0x02, 0x03, 0x00, 0x00, 0x02, 0x06, 0x01, 0x00, 0x04, 0x0b, 0x08, 0x00, 0x00, 0x00, 0x00, 0x00
        /*0020*/ 	.byte	0x00, 0x00, 0x00, 0x00


//--------------------- .nv.info.attn_fwd         --------------------------
	.section	.nv.info.attn_fwd,"",@"SHT_CUDA_INFO"
	.sectionflags	@""
	.align	4


	//----- nvinfo : EIATTR_CUDA_API_VERSION
	.align		4
        /*0000*/ 	.byte	0x04, 0x37
        /*0002*/ 	.short	(.L_8 - .L_7)
.L_7:
        /*0004*/ 	.word	0x00000082


	//----- nvinfo : EIATTR_KPARAM_INFO
	.align		4
.L_8:
        /*0008*/ 	.byte	0x04, 0x17
        /*000a*/ 	.short	(.L_10 - .L_9)
.L_9:
        /*000c*/ 	.word	0x00000000
        /*0010*/ 	.short	0x0019
        /*0012*/ 	.short	0x0080
        /*0014*/ 	.byte	0x00, 0xf4, 0x21, 0x00


	//----- nvinfo : EIATTR_KPARAM_INFO
	.align		4
.L_10:
        /*0018*/ 	.byte	0x04, 0x17
        /*001a*/ 	.short	(.L_12 - .L_11)
.L_11:
        /*001c*/ 	.word	0x00000000
        /*0020*/ 	.short	0x0018
        /*0022*/ 	.short	0x0078
        /*0024*/ 	.byte	0x00, 0xf4, 0x21, 0x00


	//----- nvinfo : EIATTR_KPARAM_INFO
	.align		4
.L_12:
        /*0028*/ 	.byte	0x04, 0x17
        /*002a*/ 	.short	(.L_14 - .L_13)
.L_13:
        /*002c*/ 	.word	0x00000000
        /*0030*/ 	.short	0x0017
        /*0032*/ 	.short	0x0070
        /*0034*/ 	.byte	0x00, 0xf0, 0x11, 0x00


	//----- nvinfo : EIATTR_KPARAM_INFO
	.align		4
.L_14:
        /*0038*/ 	.byte	0x04, 0x17
        /*003a*/ 	.short	(.L_16 - .L_15)
.L_15:
        /*003c*/ 	.word	0x00000000
        /*0040*/ 	.short	0x0016
        /*0042*/ 	.short	0x006c
        /*0044*/ 	.byte	0x00, 0xf0, 0x11, 0x00


	//----- nvinfo : EIATTR_KPARAM_INFO
	.align		4
.L_16:
        /*0048*/ 	.byte	0x04, 0x17
        /*004a*/ 	.short	(.L_18 - .L_17)
.L_17:
        /*004c*/ 	.word	0x00000000
        /*0050*/ 	.short	0x0015
        /*0052*/ 	.short	0x0068
        /*0054*/ 	.byte	0x00, 0xf0, 0x11, 0x00


	//----- nvinfo : EIATTR_KPARAM_INFO
	.align		4
.L_18:
        /*0058*/ 	.byte	0x04, 0x17
        /*005a*/ 	.short	(.L_20 - .L_19)
.L_19:
        /*005c*/ 	.word	0x00000000
        /*0060*/ 	.short	0x0014
        /*0062*/ 	.short	0x0064
        /*0064*/ 	.byte	0x00, 0xf0, 0x11, 0x00


	//----- nvinfo : EIATTR_KPARAM_INFO
	.align		4
.L_20:
        /*0068*/ 	.byte	0x04, 0x17
        /*006a*/ 	.short	(.L_22 - .L_21)
.L_21:
        /*006c*/ 	.word	0x00000000
        /*0070*/ 	.short	0x0013
        /*0072*/ 	.short	0x0060
        /*0074*/ 	.byte	0x00, 0xf0, 0x11, 0x00


	//----- nvinfo : EIATTR_KPARAM_INFO
	.align		4
.L_22:
        /*0078*/ 	.byte	0x04, 0x17
        /*007a*/ 	.short	(.L_24 - .L_23)
.L_23:
        /*007c*/ 	.word	0x00000000
        /*0080*/ 	.short	0x0012
        /*0082*/ 	.short	0x005c
        /*0084*/ 	.byte	0x00, 0xf0, 0x11, 0x00


	//----- nvinfo : EIATTR_KPARAM_INFO
	.align		4
.L_24:
        /*0088*/ 	.byte	0x04, 0x17
        /*008a*/ 	.short	(.L_26 - .L_25)
.L_25:
        /*008c*/ 	.word	0x00000000
        /*0090*/ 	.short	0x0011
        /*0092*/ 	.short	0x0058
        /*0094*/ 	.byte	0x00, 0xf0, 0x11, 0x00


	//----- nvinfo : EIATTR_KPARAM_INFO
	.align		4
.L_26:
        /*0098*/ 	.byte	0x04, 0x17
        /*009a*/ 	.short	(.L_28 - .L_27)
.L_27:
        /*009c*/ 	.word	0x00000000
        /*00a0*/ 	.short	0x0010
        /*00a2*/ 	.short	0x0054
        /*00a4*/ 	.byte	0x00, 0xf0, 0x11, 0x00


	//----- nvinfo : EIATTR_KPARAM_INFO
	.align		4
.L_28:
        /*00a8*/ 	.byte	0x04, 0x17
        /*00aa*/ 	.short	(.L_30 - .L_29)
.L_29:
        /*00ac*/ 	.word	0x00000000
        /*00b0*/ 	.short	0x000f
        /*00b2*/ 	.short	0x0050
        /*00b4*/ 	.byte	0x00, 0xf0, 0x11, 0x00


	//----- nvinfo : EIATTR_KPARAM_INFO
	.align		4
.L_30:
        /*00b8*/ 	.byte	0x04, 0x17
        /*00ba*/ 	.short	(.L_32 - .L_31)
.L_31:
        /*00bc*/ 	.word	0x00000000
        /*00c0*/ 	.short	0x000e
        /*00c2*/ 	.short	0x004c
        /*00c4*/ 	.byte	0x00, 0xf0, 0x11, 0x00


	//----- nvinfo : EIATTR_KPARAM_INFO
	.align		4
.L_32:
        /*00c8*/ 	.byte	0x04, 0x17
        /*00ca*/ 	.short	(.L_34 - .L_33)
.L_33:
        /*00cc*/ 	.word	0x00000000
        /*00d0*/ 	.short	0x000d
        /*00d2*/ 	.short	0x0048
        /*00d4*/ 	.byte	0x00, 0xf0, 0x11, 0x00


	//----- nvinfo : EIATTR_KPARAM_INFO
	.align		4
.L_34:
        /*00d8*/ 	.byte	0x04, 0x17
        /*00da*/ 	.short	(.L_36 - .L_35)
.L_35:
        /*00dc*/ 	.word	0x00000000
        /*00e0*/ 	.short	0x000c
        /*00e2*/ 	.short	0x0044
        /*00e4*/ 	.byte	0x00, 0xf0, 0x11, 0x00


	//----- nvinfo : EIATTR_KPARAM_INFO
	.align		4
.L_36:
        /*00e8*/ 	.byte	0x04, 0x17
        /*00ea*/ 	.short	(.L_38 - .L_37)
.L_37:
        /*00ec*/ 	.word	0x00000000
        /*00f0*/ 	.short	0x000b
        /*00f2*/ 	.short	0x0040
        /*00f4*/ 	.byte	0x00, 0xf0, 0x11, 0x00


	//----- nvinfo : EIATTR_KPARAM_INFO
	.align		4
.L_38:
        /*00f8*/ 	.byte	0x04, 0x17
        /*00fa*/ 	.short	(.L_40 - .L_39)
.L_39:
        /*00fc*/ 	.word	0x00000000
        /*0100*/ 	.short	0x000a
        /*0102*/ 	.short	0x003c
        /*0104*/ 	.byte	0x00, 0xf0, 0x11, 0x00


	//----- nvinfo : EIATTR_KPARAM_INFO
	.align		4
.L_40:
        /*0108*/ 	.byte	0x04, 0x17
        /*010a*/ 	.short	(.L_42 - .L_41)
.L_41:
        /*010c*/ 	.word	0x00000000
        /*0110*/ 	.short	0x0009
        /*0112*/ 	.short	0x0038
        /*0114*/ 	.byte	0x00, 0xf0, 0x11, 0x00


	//----- nvinfo : EIATTR_KPARAM_INFO
	.align		4
.L_42:
        /*0118*/ 	.byte	0x04, 0x17
        /*011a*/ 	.short	(.L_44 - .L_43)
.L_43:
        /*011c*/ 	.word	0x00000000
        /*0120*/ 	.short	0x0008
        /*0122*/ 	.short	0x0034
        /*0124*/ 	.byte	0x00, 0xf0, 0x11, 0x00


	//----- nvinfo : EIATTR_KPARAM_INFO
	.align		4
.L_44:
        /*0128*/ 	.byte	0x04, 0x17
        /*012a*/ 	.short	(.L_46 - .L_45)
.L_45:
        /*012c*/ 	.word	0x00000000
        /*0130*/ 	.short	0x0007
        /*0132*/ 	.short	0x0030
        /*0134*/ 	.byte	0x00, 0xf0, 0x11, 0x00


	//----- nvinfo : EIATTR_KPARAM_INFO
	.align		4
.L_46:
        /*0138*/ 	.byte	0x04, 0x17
        /*013a*/ 	.short	(.L_48 - .L_47)
.L_47:
        /*013c*/ 	.word	0x00000000
        /*0140*/ 	.short	0x0006
        /*0142*/ 	.short	0x002c
        /*0144*/ 	.byte	0x00, 0xf0, 0x11, 0x00


	//----- nvinfo : EIATTR_KPARAM_INFO
	.align		4
.L_48:
        /*0148*/ 	.byte	0x04, 0x17
        /*014a*/ 	.short	(.L_50 - .L_49)
.L_49:
        /*014c*/ 	.word	0x00000000
        /*0150*/ 	.short	0x0005
        /*0152*/ 	.short	0x0028
        /*0154*/ 	.byte	0x00, 0xf0, 0x11, 0x00


	//----- nvinfo : EIATTR_KPARAM_INFO
	.align		4
.L_50:
        /*0158*/ 	.byte	0x04, 0x17
        /*015a*/ 	.short	(.L_52 - .L_51)
.L_51:
        /*015c*/ 	.word	0x00000000
        /*0160*/ 	.short	0x0004
        /*0162*/ 	.short	0x0020
        /*0164*/ 	.byte	0x00, 0xf4, 0x21, 0x00


	//----- nvinfo : EIATTR_KPARAM_INFO
	.align		4
.L_52:
        /*0168*/ 	.byte	0x04, 0x17
        /*016a*/ 	.short	(.L_54 - .L_53)
.L_53:
        /*016c*/ 	.word	0x00000000
        /*0170*/ 	.short	0x0003
        /*0172*/ 	.short	0x0018
        /*0174*/ 	.byte	0x00, 0xf4, 0x21, 0x00


	//----- nvinfo : EIATTR_KPARAM_INFO
	.align		4
.L_54:
        /*0178*/ 	.byte	0x04, 0x17
        /*017a*/ 	.short	(.L_56 - .L_55)
.L_55:
        /*017c*/ 	.word	0x00000000
        /*0180*/ 	.short	0x0002
        /*0182*/ 	.short	0x0010
        /*0184*/ 	.byte	0x00, 0xf4, 0x21, 0x00


	//----- nvinfo : EIATTR_KPARAM_INFO
	.align		4
.L_56:
        /*0188*/ 	.byte	0x04, 0x17
        /*018a*/ 	.short	(.L_58 - .L_57)
.L_57:
        /*018c*/ 	.word	0x00000000
        /*0190*/ 	.short	0x0001
        /*0192*/ 	.short	0x0008
        /*0194*/ 	.byte	0x00, 0xf4, 0x21, 0x00


	//----- nvinfo : EIATTR_KPARAM_INFO
	.align		4
.L_58:
        /*0198*/ 	.byte	0x04, 0x17
        /*019a*/ 	.short	(.L_60 - .L_59)
.L_59:
        /*019c*/ 	.word	0x00000000
        /*01a0*/ 	.short	0x0000
        /*01a2*/ 	.short	0x0000
        /*01a4*/ 	.byte	0x00, 0xf4, 0x21, 0x00


	//----- nvinfo : EIATTR_SPARSE_MMA_MASK
	.align		4
.L_60:
        /*01a8*/ 	.byte	0x03, 0x50
        /*01aa*/ 	.short	0x0000


	//----- nvinfo : EIATTR_MAXREG_COUNT
	.align		4
        /*01ac*/ 	.byte	0x03, 0x1b
        /*01ae*/ 	.short	0x00ff


	//----- nvinfo : EIATTR_NUM_BARRIERS
	.align		4
        /*01b0*/ 	.byte	0x02, 0x4c
        /*01b2*/ 	.byte	0x01
	.zero		1


	//----- nvinfo : EIATTR_MERCURY_ISA_VERSION
	.align		4
        /*01b4*/ 	.byte	0x03, 0x5f
        /*01b6*/ 	.short	0x0101


	//----- nvinfo : EIATTR_COOP_GROUP_MASK_REGIDS
	.align		4
        /*01b8*/ 	.byte	0x04, 0x29
        /*01ba*/ 	.short	(.L_62 - .L_61)


	//   ....[0]....
.L_61:
        /*01bc*/ 	.word	0xffffffff


	//   ....[1]....
        /*01c0*/ 	.word	0xffffffff


	//   ....[2]....
        /*01c4*/ 	.word	0xffffffff


	//   ....[3]....
        /*01c8*/ 	.word	0xffffffff


	//   ....[4]....
        /*01cc*/ 	.word	0xffffffff


	//   ....[5]....
        /*01d0*/ 	.word	0xffffffff


	//   ....[6]....
        /*01d4*/ 	.word	0xffffffff


	//   ....[7]....
        /*01d8*/ 	.word	0xffffffff


	//----- nvinfo : EIATTR_COOP_GROUP_INSTR_OFFSETS
	.align		4
.L_62:
        /*01dc*/ 	.byte	0x04, 0x28
        /*01de*/ 	.short	(.L_64 - .L_63)


	//   ....[0]....
.L_63:
        /*01e0*/ 	.word	0x00001d40


	//   ....[1]....
        /*01e4*/ 	.word	0x00001f00


	//   ....[2]....
        /*01e8*/ 	.word	0x00001f40


	//   ....[3]....
        /*01ec*/ 	.word	0x00001fa0


	//   ....[4]....
        /*01f0*/ 	.word	0x00002760


	//   ....[5]....
        /*01f4*/ 	.word	0x00002770


	//   ....[6]....
        /*01f8*/ 	.word	0x000027c0


	//   ....[7]....
        /*01fc*/ 	.word	0x000027e0


	//----- nvinfo : EIATTR_EXIT_INSTR_OFFSETS
	.align		4
.L_64:
        /*0200*/ 	.byte	0x04, 0x1c
        /*0202*/ 	.short	(.L_66 - .L_65)


	//   ....[0]....
.L_65:
        /*0204*/ 	.word	0x00004280


	//   ....[1]....
        /*0208*/ 	.word	0x000042b0


	//----- nvinfo : EIATTR_REQNTID
	.align		4
.L_66:
        /*020c*/ 	.byte	0x04, 0x10
        /*020e*/ 	.short	(.L_68 - .L_67)
.L_67:
        /*0210*/ 	.word	0x00000100
        /*0214*/ 	.word	0x00000001
        /*0218*/ 	.word	0x00000001


	//----- nvinfo : EIATTR_CBANK_PARAM_SIZE
	.align		4
.L_68:
        /*021c*/ 	.byte	0x03, 0x19
        /*021e*/ 	.short	0x0088


	//----- nvinfo : EIATTR_PARAM_CBANK
	.align		4
        /*0220*/ 	.byte	0x04, 0x0a
        /*0222*/ 	.short	(.L_70 - .L_69)
	.align		4
.L_69:
        /*0224*/ 	.word	index@(.nv.constant0.attn_fwd)
        /*0228*/ 	.short	0x0210
        /*022a*/ 	.short	0x0088


	//----- nvinfo : EIATTR_SW_WAR
	.align		4
.L_70:
        /*022c*/ 	.byte	0x04, 0x36
        /*022e*/ 	.short	(.L_72 - .L_71)
.L_71:
        /*0230*/ 	.word	0x00000008
.L_72:


//--------------------- .nv.callgraph             --------------------------
	.section	.nv.callgraph,"",@"SHT_CUDA_CALLGRAPH"
	.align	4
	.sectionentsize	8
	.align		4
        /*0000*/ 	.word	0x00000000
	.align		4
        /*0004*/ 	.word	0xffffffff
	.align		4
        /*0008*/ 	.word	0x00000000
	.align		4
        /*000c*/ 	.word	0xfffffffe
	.align		4
        /*0010*/ 	.word	0x00000000
	.align		4
        /*0014*/ 	.word	0xfffffffd
	.align		4
        /*0018*/ 	.word	0x00000000
	.align		4
        /*001c*/ 	.word	0xfffffffc


//--------------------- .nv.constant4             --------------------------
	.section	.nv.constant4,"a",@progbits
	.align	8
	.align		8
.nv.constant4:
        /*0000*/ 	.dword	_$_str


//--------------------- .text.attn_fwd            --------------------------
	.section	.text.attn_fwd,"ax",@progbits
	.align	128
        .global         attn_fwd
        .type           attn_fwd,@function
        .size           attn_fwd,(.L_x_3 - attn_fwd)
        .other          attn_fwd,@"STO_CUDA_ENTRY STV_DEFAULT"
attn_fwd:
.text.attn_fwd:
[----:B------:R-:W-:Y:S01]  /*0000*/  LDC R1, c[0x0][0x28] ;  /* 0x00000a00ff017b82 */ /* 0x000fe20000000800 */
[----:B------:R-:W0:Y:S07]  /*0010*/  S2R R110, SR_CTAID.X ;  /* 0x00000000006e7919 */ /* 0x000e2e0000002500 */
[----:B------:R-:W1:Y:S01]  /*0020*/  S2UR UR16, SR_CTAID.Y ;  /* 0x00000000001079c3 */ /* 0x000e620000002600 */
[----:B------:R-:W-:Y:S01]  /*0030*/  ULDC.64 UR4, c[0x0][0x240] ;  /* 0x0000900000047ab9 */ /* 0x000fe20000000a00 */
[----:B------:R-:W-:Y:S01]  /*0040*/  ULDC.64 UR28, c[0x0][0x208] ;  /* 0x00008200001c7ab9 */ /* 0x000fe20000000a00 */
[----:B------:R-:W2:Y:S05]  /*0050*/  S2R R87, SR_TID.X ;  /* 0x0000000000577919 */ /* 0x000eaa0000002100 */
[----:B------:R-:W3:Y:S08]  /*0060*/  LDC R9, c[0x0][0x248] ;  /* 0x00009200ff097b82 */ /* 0x000ef00000000800 */
[----:B------:R-:W4:Y:S01]  /*0070*/  LDC.64 R6, c[0x0][0x210] ;  /* 0x00008400ff067b82 */ /* 0x000f220000000a00 */
[----:B-1----:R-:W-:-:S04]  /*0080*/  UIMAD UR4, UR16, UR4, URZ ;  /* 0x00000004100472a4 */ /* 0x002fc8000f8e023f */
[----:B------:R-:W-:Y:S01]  /*0090*/  USHF.L.U32 UR6, UR4, 0x1, URZ ;  /* 0x0000000104067899 */ /* 0x000fe2000800063f */
[----:B0-----:R-:W-:Y:S01]  /*00a0*/  IMAD.SHL.U32 R110, R110, 0x80, RZ ;  /* 0x000000806e6e7824 */ /* 0x001fe200078e00ff */
[----:B--2---:R-:W-:-:S04]  /*00b0*/  SHF.R.U32.HI R0, RZ, 0x7, R87 ;  /* 0x00000007ff007819 */ /* 0x004fc80000011657 */
[----:B------:R-:W-:Y:S02]  /*00c0*/  LOP3.LUT R86, R110, 0x7f, R87, 0xf8, !PT ;  /* 0x0000007f6e567812 */ /* 0x000fe400078ef857 */
[----:B------:R-:W-:-:S03]  /*00d0*/  SGXT.U32 R0, R0, 0x1 ;  /* 0x000000010000781a */ /* 0x000fc60000000000 */
[----:B------:R-:W-:Y:S01]  /*00e0*/  IMAD R2, R86, UR5, RZ ;  /* 0x0000000556027c24 */ /* 0x000fe2000f8e02ff */
[----:B------:R-:W-:Y:S01]  /*00f0*/  UIMAD.WIDE UR4, UR4, 0x2, URZ ;  /* 0x00000002040478a5 */ /* 0x000fe2000f8e023f */
[----:B---3--:R-:W-:Y:S02]  /*0100*/  IMAD R5, R0, R9, RZ ;  /* 0x0000000900057224 */ /* 0x008fe400078e02ff */
[C---:B------:R-:W-:Y:S02]  /*0110*/  IMAD.SHL.U32 R3, R2.reuse, 0x2, RZ ;  /* 0x0000000202037824 */ /* 0x040fe400078e00ff */
[----:B------:R-:W-:-:S03]  /*0120*/  IMAD.HI R2, R2, 0x2, RZ ;  /* 0x0000000202027827 */ /* 0x000fc600078e02ff */
[----:B----4-:R-:W-:Y:S01]  /*0130*/  IADD3 R4, P0, P1, R3, UR6, R6 ;  /* 0x0000000603047c10 */ /* 0x010fe2000f91e006 */
[----:B------:R-:W-:-:S03]  /*0140*/  IMAD R3, R9, 0x2, R5 ;  /* 0x0000000209037824 */ /* 0x000fc600078e0205 */
[----:B------:R-:W-:Y:S01]  /*0150*/  IADD3.X R2, R2, UR5, R7, P0, P1 ;  /* 0x0000000502027c10 */ /* 0x000fe200087e2407 */
[----:B------:R-:W-:Y:S01]  /*0160*/  IMAD R7, R9, 0x2, R3 ;  /* 0x0000000209077824 */ /* 0x000fe200078e0203 */
[-C--:B------:R-:W-:Y:S02]  /*0170*/  LEA R10, P0, R5, R4.reuse, 0x1 ;  /* 0x00000004050a7211 */ /* 0x080fe400078008ff */
[----:B------:R-:W-:Y:S01]  /*0180*/  LEA R12, P1, R3, R4, 0x1 ;  /* 0x00000004030c7211 */ /* 0x000fe200078208ff */
[----:B------:R-:W-:Y:S01]  /*0190*/  IMAD R17, R9, 0x2, R7 ;  /* 0x0000000209117824 */ /* 0x000fe200078e0207 */
[----:B------:R-:W-:Y:S02]  /*01a0*/  LEA.HI.X.SX32 R11, R5, R2, 0x1, P0 ;  /* 0x00000002050b7211 */ /* 0x000fe400000f0eff */
[----:B------:R-:W-:Y:S02]  /*01b0*/  LEA R14, P0, R7, R4, 0x1 ;  /* 0x00000004070e7211 */ /* 0x000fe400078008ff */
[----:B------:R-:W-:-:S02]  /*01c0*/  LEA.HI.X.SX32 R13, R3, R2, 0x1, P1 ;  /* 0x00000002030d7211 */ /* 0x000fc400008f0eff */
[----:B------:R-:W-:Y:S01]  /*01d0*/  LEA.HI.X.SX32 R15, R7, R2, 0x1, P0 ;  /* 0x00000002070f7211 */ /* 0x000fe200000f0eff */
[C---:B------:R-:W-:Y:S01]  /*01e0*/  IMAD R7, R9.reuse, 0x2, R17 ;  /* 0x0000000209077824 */ /* 0x040fe200078e0211 */
[----:B------:R0:W2:Y:S03]  /*01f0*/  LDG.E.U16 R3, desc[UR28][R10.64] ;  /* 0x0000001c0a037981 */ /* 0x0000a6000c1e1500 */
[----:B------:R-:W-:Y:S01]  /*0200*/  IMAD R21, R9, 0x2, R7 ;  /* 0x0000000209157824 */ /* 0x000fe200078e0207 */
[----:B------:R1:W3:Y:S01]  /*0210*/  LDG.E.U16 R5, desc[UR28][R12.64] ;  /* 0x0000001c0c057981 */ /* 0x0002e2000c1e1500 */
[-C--:B------:R-:W-:Y:S02]  /*0220*/  LEA R16, P0, R17, R4.reuse, 0x1 ;  /* 0x0000000411107211 */ /* 0x080fe400078008ff */
[----:B------:R-:W-:Y:S01]  /*0230*/  LEA R18, P1, R7, R4, 0x1 ;  /* 0x0000000407127211 */ /* 0x000fe200078208ff */
[----:B------:R4:W5:Y:S01]  /*0240*/  LDG.E.U16 R6, desc[UR28][R14.64] ;  /* 0x0000001c0e067981 */ /* 0x000962000c1e1500 */
[----:B------:R-:W-:Y:S01]  /*0250*/  LEA.HI.X.SX32 R17, R17, R2, 0x1, P0 ;  /* 0x0000000211117211 */ /* 0x000fe200000f0eff */
[----:B0-----:R-:W-:-:S04]  /*0260*/  IMAD R11, R9, 0x2, R21 ;  /* 0x00000002090b7824 */ /* 0x001fc800078e0215 */
[----:B-1----:R-:W-:Y:S01]  /*0270*/  IMAD R13, R9, 0x2, R11 ;  /* 0x00000002090d7824 */ /* 0x002fe200078e020b */
[----:B------:R-:W-:-:S03]  /*0280*/  LEA R20, P0, R21, R4, 0x1 ;  /* 0x0000000415147211 */ /* 0x000fc600078008ff */
[----:B------:R-:W-:Y:S01]  /*0290*/  IMAD R23, R9, 0x2, R13 ;  /* 0x0000000209177824 */ /* 0x000fe200078e020d */
[-C--:B------:R-:W-:Y:S02]  /*02a0*/  LEA.HI.X.SX32 R19, R7, R2.reuse, 0x1, P1 ;  /* 0x0000000207137211 */ /* 0x080fe400008f0eff */
[----:B------:R-:W-:Y:S01]  /*02b0*/  LEA.HI.X.SX32 R21, R21, R2, 0x1, P0 ;  /* 0x0000000215157211 */ /* 0x000fe200000f0eff */
[----:B------:R-:W-:Y:S01]  /*02c0*/  IMAD R25, R9, 0x2, R23 ;  /* 0x0000000209197824 */ /* 0x000fe200078e0217 */
[-C--:B------:R-:W-:Y:S01]  /*02d0*/  LEA R10, P0, R11, R4.reuse, 0x1 ;  /* 0x000000040b0a7211 */ /* 0x080fe200078008ff */
[----:B------:R0:W3:Y:S01]  /*02e0*/  LDG.E.U16 R8, desc[UR28][R18.64] ;  /* 0x0000001c12087981 */ /* 0x0000e2000c1e1500 */
[----:B----4-:R-:W-:Y:S02]  /*02f0*/  LEA R14, P1, R23, R4, 0x1 ;  /* 0x00000004170e7211 */ /* 0x010fe400078208ff */
[----:B------:R-:W-:Y:S01]  /*0300*/  LEA.HI.X.SX32 R11, R11, R2, 0x1, P0 ;  /* 0x000000020b0b7211 */ /* 0x000fe200000f0eff */
[----:B------:R1:W4:Y:S01]  /*0310*/  LDG.E.U16 R24, desc[UR28][R20.64] ;  /* 0x0000001c14187981 */ /* 0x000322000c1e1500 */
[----:B------:R-:W-:-:S03]  /*0320*/  LEA R12, P0, R13, R4, 0x1 ;  /* 0x000000040d0c7211 */ /* 0x000fc600078008ff */
[----:B------:R1:W5:Y:S01]  /*0330*/  LDG.E.U16 R7, desc[UR28][R16.64] ;  /* 0x0000001c10077981 */ /* 0x000362000c1e1500 */
[----:B0-----:R-:W-:Y:S01]  /*0340*/  IMAD R19, R9, 0x2, R25 ;  /* 0x0000000209137824 */ /* 0x001fe200078e0219 */
[-C--:B------:R-:W-:Y:S02]  /*0350*/  LEA.HI.X.SX32 R13, R13, R2.reuse, 0x1, P0 ;  /* 0x000000020d0d7211 */ /* 0x080fe400000f0eff */
[----:B------:R-:W5:Y:S01]  /*0360*/  LDG.E.U16 R26, desc[UR28][R10.64] ;  /* 0x0000001c0a1a7981 */ /* 0x000f62000c1e1500 */
[----:B-1----:R-:W-:Y:S01]  /*0370*/  IMAD R21, R9, 0x2, R19 ;  /* 0x0000000209157824 */ /* 0x002fe200078e0213 */
[----:B------:R-:W-:Y:S02]  /*0380*/  LEA.HI.X.SX32 R15, R23, R2, 0x1, P1 ;  /* 0x00000002170f7211 */ /* 0x000fe400008f0eff */
[----:B------:R-:W5:Y:S01]  /*0390*/  LDG.E.U16 R28, desc[UR28][R12.64] ;  /* 0x0000001c0c1c7981 */ /* 0x000f62000c1e1500 */
[----:B------:R-:W-:Y:S01]  /*03a0*/  LEA R16, P0, R25, R4, 0x1 ;  /* 0x0000000419107211 */ /* 0x000fe200078008ff */
[----:B------:R-:W-:-:S02]  /*03b0*/  IMAD R23, R9, 0x2, R21 ;  /* 0x0000000209177824 */ /* 0x000fc400078e0215 */
[----:B------:R0:W4:Y:S01]  /*03c0*/  LDG.E.U16 R30, desc[UR28][R14.64] ;  /* 0x0000001c0e1e7981 */ /* 0x000122000c1e1500 */
[----:B------:R-:W-:Y:S01]  /*03d0*/  LEA.HI.X.SX32 R17, R25, R2, 0x1, P0 ;  /* 0x0000000219117211 */ /* 0x000fe200000f0eff */
[----:B------:R-:W-:Y:S01]  /*03e0*/  IMAD R25, R9, 0x2, R23 ;  /* 0x0000000209197824 */ /* 0x000fe200078e0217 */
[-C--:B------:R-:W-:Y:S02]  /*03f0*/  LEA R18, P0, R19, R4.reuse, 0x1 ;  /* 0x0000000413127211 */ /* 0x080fe400078008ff */
[----:B------:R-:W-:Y:S01]  /*0400*/  LEA R20, P1, R23, R4, 0x1 ;  /* 0x0000000417147211 */ /* 0x000fe200078208ff */
[----:B------:R1:W5:Y:S01]  /*0410*/  LDG.E.U16 R32, desc[UR28][R16.64] ;  /* 0x0000001c10207981 */ /* 0x000362000c1e1500 */
[----:B------:R-:W-:Y:S01]  /*0420*/  LEA.HI.X.SX32 R19, R19, R2, 0x1, P0 ;  /* 0x0000000213137211 */ /* 0x000fe200000f0eff */
[----:B0-----:R-:W-:Y:S01]  /*0430*/  IMAD R15, R9, 0x2, R25 ;  /* 0x00000002090f7824 */ /* 0x001fe200078e0219 */
[----:B------:R-:W-:-:S03]  /*0440*/  LEA R10, P0, R21, R4, 0x1 ;  /* 0x00000004150a7211 */ /* 0x000fc600078008ff */
[----:B------:R0:W5:Y:S01]  /*0450*/  LDG.E.U16 R33, desc[UR28][R18.64] ;  /* 0x0000001c12217981 */ /* 0x000162000c1e1500 */
[-C--:B------:R-:W-:Y:S01]  /*0460*/  LEA.HI.X.SX32 R11, R21, R2.reuse, 0x1, P0 ;  /* 0x00000002150b7211 */ /* 0x080fe200000f0eff */
[----:B-1----:R-:W-:Y:S01]  /*0470*/  IMAD R17, R9, 0x2, R15 ;  /* 0x0000000209117824 */ /* 0x002fe200078e020f */
[----:B------:R-:W-:Y:S02]  /*0480*/  LEA.HI.X.SX32 R21, R23, R2, 0x1, P1 ;  /* 0x0000000217157211 */ /* 0x000fe400008f0eff */
[----:B------:R-:W-:Y:S01]  /*0490*/  LEA R12, P0, R25, R4, 0x1 ;  /* 0x00000004190c7211 */ /* 0x000fe200078008ff */
[----:B------:R-:W-:Y:S01]  /*04a0*/  IMAD R23, R9, 0x2, R17 ;  /* 0x0000000209177824 */ /* 0x000fe200078e0211 */
[----:B------:R-:W5:Y:S02]  /*04b0*/  LDG.E.U16 R34, desc[UR28][R10.64] ;  /* 0x0000001c0a227981 */ /* 0x000f64000c1e1500 */
[----:B------:R-:W-:Y:S01]  /*04c0*/  LEA.HI.X.SX32 R13, R25, R2, 0x1, P0 ;  /* 0x00000002190d7211 */ /* 0x000fe200000f0eff */
[----:B------:R-:W-:Y:S01]  /*04d0*/  IMAD R25, R9, 0x2, R23 ;  /* 0x0000000209197824 */ /* 0x000fe200078e0217 */
[----:B------:R-:W-:Y:S01]  /*04e0*/  LEA R14, P0, R15, R4, 0x1 ;  /* 0x000000040f0e7211 */ /* 0x000fe200078008ff */
[----:B------:R1:W5:Y:S02]  /*04f0*/  LDG.E.U16 R35, desc[UR28][R20.64] ;  /* 0x0000001c14237981 */ /* 0x000364000c1e1500 */
[----:B------:R-:W-:Y:S01]  /*0500*/  IMAD R27, R9, 0x2, R25 ;  /* 0x00000002091b7824 */ /* 0x000fe200078e0219 */
[----:B------:R-:W-:Y:S01]  /*0510*/  LEA.HI.X.SX32 R15, R15, R2, 0x1, P0 ;  /* 0x000000020f0f7211 */ /* 0x000fe200000f0eff */
[----:B------:R1:W5:Y:S01]  /*0520*/  LDG.E.U16 R36, desc[UR28][R12.64] ;  /* 0x0000001c0c247981 */ /* 0x000362000c1e1500 */
[-C--:B------:R-:W-:Y:S01]  /*0530*/  LEA R16, P0, R17, R4.reuse, 0x1 ;  /* 0x0000000411107211 */ /* 0x080fe200078008ff */
[----:B------:R-:W-:Y:S01]  /*0540*/  IMAD R29, R9, 0x2, R27 ;  /* 0x00000002091d7824 */ /* 0x000fe200078e021b */
[----:B0-----:R-:W-:Y:S01]  /*0550*/  LEA R18, P1, R23, R4, 0x1 ;  /* 0x0000000417127211 */ /* 0x001fe200078208ff */
[----:B------:R0:W5:Y:S01]  /*0560*/  LDG.E.U16 R37, desc[UR28][R14.64] ;  /* 0x0000001c0e257981 */ /* 0x000162000c1e1500 */
[----:B------:R-:W-:Y:S01]  /*0570*/  LEA.HI.X.SX32 R17, R17, R2, 0x1, P0 ;  /* 0x0000000211117211 */ /* 0x000fe200000f0eff */
[----:B-1----:R-:W-:Y:S01]  /*0580*/  IMAD R21, R9, 0x2, R29 ;  /* 0x0000000209157824 */ /* 0x002fe200078e021d */
[----:B------:R-:W-:-:S02]  /*0590*/  LEA R10, P0, R25, R4, 0x1 ;  /* 0x00000004190a7211 */ /* 0x000fc400078008ff */
[-C--:B------:R-:W-:Y:S01]  /*05a0*/  LEA.HI.X.SX32 R19, R23, R2.reuse, 0x1, P1 ;  /* 0x0000000217137211 */ /* 0x080fe200008f0eff */
[----:B------:R-:W-:Y:S01]  /*05b0*/  IMAD R23, R9, 0x2, R21 ;  /* 0x0000000209177824 */ /* 0x000fe200078e0215 */
[----:B------:R-:W-:Y:S01]  /*05c0*/  LEA.HI.X.SX32 R11, R25, R2, 0x1, P0 ;  /* 0x00000002190b7211 */ /* 0x000fe200000f0eff */
[----:B------:R-:W5:Y:S01]  /*05d0*/  LDG.E.U16 R38, desc[UR28][R16.64] ;  /* 0x0000001c10267981 */ /* 0x000f62000c1e1500 */
[----:B------:R-:W-:Y:S01]  /*05e0*/  LEA R12, P0, R27, R4, 0x1 ;  /* 0x000000041b0c7211 */ /* 0x000fe200078008ff */
[----:B------:R-:W-:Y:S02]  /*05f0*/  IMAD R25, R9, 0x2, R23 ;  /* 0x0000000209197824 */ /* 0x000fe400078e0217 */
[----:B------:R1:W5:Y:S01]  /*0600*/  LDG.E.U16 R39, desc[UR28][R18.64] ;  /* 0x0000001c12277981 */ /* 0x000362000c1e1500 */
[----:B------:R-:W-:Y:S01]  /*0610*/  LEA.HI.X.SX32 R13, R27, R2, 0x1, P0 ;  /* 0x000000021b0d7211 */ /* 0x000fe200000f0eff */
[----:B------:R-:W-:Y:S01]  /*0620*/  IMAD R27, R9, 0x2, R25 ;  /* 0x00000002091b7824 */ /* 0x000fe200078e0219 */
[C---:B0-----:R-:W-:Y:S01]  /*0630*/  LEA R14, P0, R23.reuse, R4, 0x1 ;  /* 0x00000004170e7211 */ /* 0x041fe200078008ff */
[----:B------:R0:W5:Y:S03]  /*0640*/  LDG.E.U16 R40, desc[UR28][R10.64] ;  /* 0x0000001c0a287981 */ /* 0x000166000c1e1500 */
[----:B------:R-:W-:Y:S01]  /*0650*/  LEA.HI.X.SX32 R15, R23, R2, 0x1, P0 ;  /* 0x00000002170f7211 */ /* 0x000fe200000f0eff */
[----:B------:R0:W5:Y:S01]  /*0660*/  LDG.E.U16 R41, desc[UR28][R12.64] ;  /* 0x0000001c0c297981 */ /* 0x000162000c1e1500 */
[----:B-1----:R-:W-:Y:S01]  /*0670*/  IMAD R19, R9, 0x2, R27 ;  /* 0x0000000209137824 */ /* 0x002fe200078e021b */
[----:B------:R-:W-:-:S02]  /*0680*/  LEA R20, P1, R21, R4, 0x1 ;  /* 0x0000000415147211 */ /* 0x000fc400078208ff */
[----:B------:R-:W5:Y:S01]  /*0690*/  LDG.E.U16 R43, desc[UR28][R14.64] ;  /* 0x0000001c0e2b7981 */ /* 0x000f62000c1e1500 */
[----:B------:R-:W-:Y:S01]  /*06a0*/  IMAD R23, R9, 0x2, R19 ;  /* 0x0000000209177824 */ /* 0x000fe200078e0213 */
[----:B------:R-:W-:-:S03]  /*06b0*/  LEA R16, P0, R25, R4, 0x1 ;  /* 0x0000000419107211 */ /* 0x000fc600078008ff */
[----:B0-----:R-:W-:Y:S01]  /*06c0*/  IMAD R11, R9, 0x2, R23 ;  /* 0x00000002090b7824 */ /* 0x001fe200078e0217 */
[-C--:B------:R-:W-:Y:S02]  /*06d0*/  LEA.HI.X.SX32 R21, R21, R2.reuse, 0x1, P1 ;  /* 0x0000000215157211 */ /* 0x080fe400008f0eff */
[----:B------:R-:W-:Y:S01]  /*06e0*/  LEA.HI.X.SX32 R17, R25, R2, 0x1, P0 ;  /* 0x0000000219117211 */ /* 0x000fe200000f0eff */
[----:B------:R-:W-:Y:S01]  /*06f0*/  IMAD R25, R9, 0x2, R11 ;  /* 0x0000000209197824 */ /* 0x000fe200078e020b */
[-C--:B------:R-:W-:Y:S01]  /*0700*/  LEA R18, P1, R19, R4.reuse, 0x1 ;  /* 0x0000000413127211 */ /* 0x080fe200078208ff */
[----:B------:R0:W5:Y:S01]  /*0710*/  LDG.E.U16 R42, desc[UR28][R20.64] ;  /* 0x0000001c142a7981 */ /* 0x000162000c1e1500 */
[----:B------:R-:W-:Y:S02]  /*0720*/  LEA R12, P0, R23, R4, 0x1 ;  /* 0x00000004170c7211 */ /* 0x000fe400078008ff */
[-C--:B------:R-:W-:Y:S01]  /*0730*/  LEA.HI.X.SX32 R19, R19, R2.reuse, 0x1, P1 ;  /* 0x0000000213137211 */ /* 0x080fe200008f0eff */
[----:B------:R1:W5:Y:S01]  /*0740*/  LDG.E.U16 R44, desc[UR28][R16.64] ;  /* 0x0000001c102c7981 */ /* 0x000362000c1e1500 */
[----:B------:R-:W-:-:S03]  /*0750*/  LEA.HI.X.SX32 R13, R23, R2, 0x1, P0 ;  /* 0x00000002170d7211 */ /* 0x000fc600000f0eff */
[----:B------:R1:W5:Y:S01]  /*0760*/  LDG.E.U16 R45, desc[UR28][R18.64] ;  /* 0x0000001c122d7981 */ /* 0x000362000c1e1500 */
[----:B0-----:R-:W-:Y:S01]  /*0770*/  IMAD R21, R9, 0x2, R25 ;  /* 0x0000000209157824 */ /* 0x001fe200078e0219 */
[-C--:B------:R-:W-:Y:S02]  /*0780*/  LEA R20, P0, R11, R4.reuse, 0x1 ;  /* 0x000000040b147211 */ /* 0x080fe400078008ff */
[----:B------:R0:W5:Y:S02]  /*0790*/  LDG.E.U16 R46, desc[UR28][R12.64] ;  /* 0x0000001c0c2e7981 */ /* 0x000164000c1e1500 */
[----:B------:R-:W-:Y:S01]  /*07a0*/  LEA R22, P1, R21, R4, 0x1 ;  /* 0x0000000415167211 */ /* 0x000fe200078208ff */
[----:B------:R-:W-:-:S03]  /*07b0*/  IMAD R31, R9, 0x2, R21 ;  /* 0x00000002091f7824 */ /* 0x000fc600078e0215 */
[-C--:B------:R-:W-:Y:S02]  /*07c0*/  LEA.HI.X.SX32 R23, R21, R2.reuse, 0x1, P1 ;  /* 0x0000000215177211 */ /* 0x080fe400008f0eff */
[----:B------:R-:W-:Y:S01]  /*07d0*/  LEA.HI.X.SX32 R21, R11, R2, 0x1, P0 ;  /* 0x000000020b157211 */ /* 0x000fe200000f0eff */
[----:B------:R-:W-:Y:S01]  /*07e0*/  IMAD R11, R9, 0x2, R31 ;  /* 0x00000002090b7824 */ /* 0x000fe200078e021f */
[C---:B-1----:R-:W-:Y:S01]  /*07f0*/  LEA R16, P0, R31.reuse, R4, 0x1 ;  /* 0x000000041f107211 */ /* 0x042fe200078008ff */
[----:B------:R1:W5:Y:S03]  /*0800*/  LDG.E.U16 R47, desc[UR28][R22.64] ;  /* 0x0000001c162f7981 */ /* 0x000366000c1e1500 */
[----:B------:R-:W-:Y:S01]  /*0810*/  LEA.HI.X.SX32 R17, R31, R2, 0x1, P0 ;  /* 0x000000021f117211 */ /* 0x000fe200000f0eff */
[----:B------:R-:W5:Y:S01]  /*0820*/  LDG.E.U16 R20, desc[UR28][R20.64] ;  /* 0x0000001c14147981 */ /* 0x000f62000c1e1500 */
[----:B------:R-:W-:-:S02]  /*0830*/  LEA R18, P1, R11, R4, 0x1 ;  /* 0x000000040b127211 */ /* 0x000fc400078208ff */
[----:B------:R-:W-:Y:S01]  /*0840*/  LEA R10, P0, R29, R4, 0x1 ;  /* 0x000000041d0a7211 */ /* 0x000fe200078008ff */
[----:B------:R-:W-:Y:S01]  /*0850*/  IMAD R9, R9, 0x2, R11 ;  /* 0x0000000209097824 */ /* 0x000fe200078e020b */
[-C--:B------:R-:W-:Y:S01]  /*0860*/  LEA.HI.X.SX32 R19, R11, R2.reuse, 0x1, P1 ;  /* 0x000000020b137211 */ /* 0x080fe200008f0eff */
[----:B------:R-:W5:Y:S01]  /*0870*/  LDG.E.U16 R16, desc[UR28][R16.64] ;  /* 0x0000001c10107981 */ /* 0x000f62000c1e1500 */
[----:B------:R-:W-:Y:S02]  /*0880*/  LEA.HI.X.SX32 R11, R29, R2, 0x1, P0 ;  /* 0x000000021d0b7211 */ /* 0x000fe400000f0eff */
[-C--:B0-----:R-:W-:Y:S01]  /*0890*/  LEA R12, P0, R27, R4.reuse, 0x1 ;  /* 0x000000041b0c7211 */ /* 0x081fe200078008ff */
[----:B------:R-:W5:Y:S01]  /*08a0*/  LDG.E.U16 R18, desc[UR28][R18.64] ;  /* 0x0000001c12127981 */ /* 0x000f62000c1e1500 */
[----:B------:R-:W-:Y:S02]  /*08b0*/  LEA R14, P1, R25, R4, 0x1 ;  /* 0x00000004190e7211 */ /* 0x000fe400078208ff */
[----:B------:R-:W-:Y:S01]  /*08c0*/  LEA.HI.X.SX32 R13, R27, R2, 0x1, P0 ;  /* 0x000000021b0d7211 */ /* 0x000fe200000f0eff */
[----:B------:R-:W5:Y:S01]  /*08d0*/  LDG.E.U16 R10, desc[UR28][R10.64] ;  /* 0x0000001c0a0a7981 */ /* 0x000f62000c1e1500 */
[----:B-1----:R-:W-:-:S02]  /*08e0*/  LEA R22, P0, R9, R4, 0x1 ;  /* 0x0000000409167211 */ /* 0x002fc400078008ff */
[-C--:B------:R-:W-:Y:S01]  /*08f0*/  LEA.HI.X.SX32 R15, R25, R2.reuse, 0x1, P1 ;  /* 0x00000002190f7211 */ /* 0x080fe200008f0eff */
[----:B------:R-:W5:Y:S01]  /*0900*/  LDG.E.U16 R12, desc[UR28][R12.64] ;  /* 0x0000001c0c0c7981 */ /* 0x000f62000c1e1500 */
[----:B------:R-:W-:-:S03]  /*0910*/  LEA.HI.X.SX32 R23, R9, R2, 0x1, P0 ;  /* 0x0000000209177211 */ /* 0x000fc600000f0eff */
[----:B------:R-:W5:Y:S04]  /*0920*/  LDG.E.U16 R14, desc[UR28][R14.64] ;  /* 0x0000001c0e0e7981 */ /* 0x000f68000c1e1500 */
[----:B------:R-:W5:Y:S01]  /*0930*/  LDG.E.U16 R22, desc[UR28][R22.64] ;  /* 0x0000001c16167981 */ /* 0x000f62000c1e1500 */
[----:B------:R-:W0:Y:S01]  /*0940*/  S2UR UR4, SR_CgaCtaId ;  /* 0x00000000000479c3 */ /* 0x000e220000008800 */
[----:B------:R-:W-:Y:S02]  /*0950*/  LOP3.LUT R4, R87, 0x3f, RZ, 0xc0, !PT ;  /* 0x0000003f57047812 */ /* 0x000fe400078ec0ff */
[----:B------:R-:W-:-:S03]  /*0960*/  SHF.R.S32.HI R2, RZ, 0x7, R87 ;  /* 0x00000007ff027819 */ /* 0x000fc60000011457 */
[----:B------:R-:W-:Y:S01]  /*0970*/  IMAD.SHL.U32 R9, R4, 0x2, RZ ;  /* 0x0000000204097824 */ /* 0x000fe200078e00ff */
[----:B------:R-:W-:Y:S01]  /*0980*/  SGXT R2, R2, 0x1 ;  /* 0x000000010202781a */ /* 0x000fe20000000200 */
[----:B------:R-:W-:-:S03]  /*0990*/  UMOV UR17, 0x400 ;  /* 0x0000040000117882 */ /* 0x000fc60000000000 */
[----:B------:R-:W-:Y:S01]  /*09a0*/  LOP3.LUT R9, R9, 0x90, R2, 0x78, !PT ;  /* 0x0000009009097812 */ /* 0x000fe200078e7802 */
[----:B------:R-:W-:Y:S02]  /*09b0*/  IMAD.SHL.U32 R2, R87, 0x80, RZ ;  /* 0x0000008057027824 */ /* 0x000fe400078e00ff */
[----:B------:R-:W-:-:S03]  /*09c0*/  VIADD R114, R110, 0x80 ;  /* 0x000000806e727836 */ /* 0x000fc60000000000 */
[----:B------:R-:W-:Y:S02]  /*09d0*/  LOP3.LUT R2, R9, 0x2000, R2, 0xf8, !PT ;  /* 0x0000200009027812 */ /* 0x000fe400078ef802 */
[----:B------:R-:W-:Y:S01]  /*09e0*/  ISETP.GE.AND P0, PT, R114, 0x1, PT ;  /* 0x000000017200780c */ /* 0x000fe20003f06270 */
[----:B0-----:R-:W-:Y:S01]  /*09f0*/  ULEA UR17, UR4, UR17, 0x18 ;  /* 0x0000001104117291 */ /* 0x001fe2000f8ec03f */
[----:B------:R-:W-:Y:S01]  /*0a00*/  LOP3.LUT R9, R2, 0x20, RZ, 0x3c, !PT ;  /* 0x0000002002097812 */ /* 0x000fe200078e3cff */
[----:B------:R-:W-:Y:S01]  /*0a10*/  IMAD.MOV.U32 R65, RZ, RZ, -0x800000 ;  /* 0xff800000ff417424 */ /* 0x000fe200078e00ff */
[----:B------:R-:W-:Y:S01]  /*0a20*/  CS2R R48, SRZ ;  /* 0x0000000000307805 */ /* 0x000fe2000001ff00 */
[----:B------:R-:W-:Y:S01]  /*0a30*/  IMAD.MOV.U32 R112, RZ, RZ, 0x3f800000 ;  /* 0x3f800000ff707424 */ /* 0x000fe200078e00ff */
[----:B------:R-:W-:Y:S01]  /*0a40*/  CS2R R50, SRZ ;  /* 0x0000000000327805 */ /* 0x000fe2000001ff00 */
[----:B------:R-:W-:Y:S01]  /*0a50*/  IMAD.MOV.U32 R111, RZ, RZ, 0x3f800000 ;  /* 0x3f800000ff6f7424 */ /* 0x000fe200078e00ff */
[----:B------:R-:W-:Y:S01]  /*0a60*/  CS2R R52, SRZ ;  /* 0x0000000000347805 */ /* 0x000fe2000001ff00 */
[----:B------:R-:W-:Y:S01]  /*0a70*/  IMAD.MOV.U32 R64, RZ, RZ, -0x800000 ;  /* 0xff800000ff407424 */ /* 0x000fe200078e00ff */
[----:B------:R-:W-:-:S02]  /*0a80*/  CS2R R54, SRZ ;  /* 0x0000000000367805 */ /* 0x000fc4000001ff00 */
[C---:B------:R-:W-:Y:S01]  /*0a90*/  LOP3.LUT R88, R87.reuse, 0xff, RZ, 0xc0, !PT ;  /* 0x000000ff57587812 */ /* 0x040fe200078ec0ff */
[----:B------:R-:W-:Y:S01]  /*0aa0*/  IMAD.SHL.U32 R89, R87, 0x2, RZ ;  /* 0x0000000257597824 */ /* 0x000fe200078e00ff */
[----:B--2---:R0:W-:Y:S02]  /*0ab0*/  STS.U16 [R2+UR17], R3 ;  /* 0x0000000302007988 */ /* 0x0041e40008000411 */
[----:B0-----:R-:W-:Y:S02]  /*0ac0*/  LOP3.LUT R3, R2, 0x40, RZ, 0x3c, !PT ;  /* 0x0000004002037812 */ /* 0x001fe400078e3cff */
[----:B---3--:R-:W-:Y:S04]  /*0ad0*/  STS.U16 [R2+UR17+0x400], R8 ;  /* 0x0004000802007988 */ /* 0x008fe80008000411 */
[----:B----4-:R0:W-:Y:S02]  /*0ae0*/  STS.U16 [R2+UR17+0x800], R30 ;  /* 0x0008001e02007988 */ /* 0x0101e40008000411 */
[----:B0-----:R-:W-:-:S02]  /*0af0*/  CS2R R30, SRZ ;  /* 0x00000000001e7805 */ /* 0x001fc4000001ff00 */
[----:B-----5:R-:W-:Y:S04]  /*0b00*/  STS.U16 [R2+UR17+0xc00], R35 ;  /* 0x000c002302007988 */ /* 0x020fe80008000411 */
[----:B------:R-:W-:Y:S04]  /*0b10*/  STS.U16 [R2+UR17+0x1000], R39 ;  /* 0x0010002702007988 */ /* 0x000fe80008000411 */
[----:B------:R-:W-:Y:S04]  /*0b20*/  STS.U16 [R2+UR17+0x1400], R42 ;  /* 0x0014002a02007988 */ /* 0x000fe80008000411 */
[----:B------:R-:W-:Y:S04]  /*0b30*/  STS.U16 [R2+UR17+0x1800], R45 ;  /* 0x0018002d02007988 */ /* 0x000fe80008000411 */
[----:B------:R-:W-:Y:S04]  /*0b40*/  STS.U16 [R2+UR17+0x1c00], R47 ;  /* 0x001c002f02007988 */ /* 0x000fe80008000411 */
[----:B------:R0:W-:Y:S04]  /*0b50*/  STS.U16 [R9+UR17+0x100], R5 ;  /* 0x0001000509007988 */ /* 0x0001e80008000411 */
[----:B------:R1:W-:Y:S01]  /*0b60*/  STS.U16 [R9+UR17+0x500], R24 ;  /* 0x0005001809007988 */ /* 0x0003e20008000411 */
[----:B0-----:R-:W-:-:S03]  /*0b70*/  LOP3.LUT R5, R2, 0x60, RZ, 0x3c, !PT ;  /* 0x0000006002057812 */ /* 0x001fc600078e3cff */
[----:B------:R-:W-:Y:S04]  /*0b80*/  STS.U16 [R9+UR17+0x900], R32 ;  /* 0x0009002009007988 */ /* 0x000fe80008000411 */
[----:B------:R-:W-:Y:S04]  /*0b90*/  STS.U16 [R9+UR17+0xd00], R36 ;  /* 0x000d002409007988 */ /* 0x000fe80008000411 */
[----:B------:R-:W-:Y:S04]  /*0ba0*/  STS.U16 [R9+UR17+0x1100], R40 ;  /* 0x0011002809007988 */ /* 0x000fe80008000411 */
[----:B------:R-:W-:Y:S04]  /*0bb0*/  STS.U16 [R9+UR17+0x1500], R43 ;  /* 0x0015002b09007988 */ /* 0x000fe80008000411 */
[----:B------:R-:W-:Y:S04]  /*0bc0*/  STS.U16 [R9+UR17+0x1900], R46 ;  /* 0x0019002e09007988 */ /* 0x000fe80008000411 */
[----:B------:R-:W-:Y:S04]  /*0bd0*/  STS.U16 [R9+UR17+0x1d00], R16 ;  /* 0x001d001009007988 */ /* 0x000fe80008000411 */
[----:B------:R-:W-:Y:S04]  /*0be0*/  STS.U16 [R3+UR17+0x200], R6 ;  /* 0x0002000603007988 */ /* 0x000fe80008000411 */
[----:B------:R0:W-:Y:S04]  /*0bf0*/  STS.U16 [R3+UR17+0x600], R26 ;  /* 0x0006001a03007988 */ /* 0x0001e80008000411 */
[----:B------:R2:W-:Y:S04]  /*0c00*/  STS.U16 [R3+UR17+0xa00], R33 ;  /* 0x000a002103007988 */ /* 0x0005e80008000411 */
[----:B------:R3:W-:Y:S04]  /*0c10*/  STS.U16 [R3+UR17+0xe00], R37 ;  /* 0x000e002503007988 */ /* 0x0007e80008000411 */
[----:B------:R4:W-:Y:S04]  /*0c20*/  STS.U16 [R3+UR17+0x1200], R41 ;  /* 0x0012002903007988 */ /* 0x0009e80008000411 */
[----:B------:R-:W-:Y:S04]  /*0c30*/  STS.U16 [R3+UR17+0x1600], R44 ;  /* 0x0016002c03007988 */ /* 0x000fe80008000411 */
[----:B------:R-:W-:Y:S04]  /*0c40*/  STS.U16 [R3+UR17+0x1a00], R20 ;  /* 0x001a001403007988 */ /* 0x000fe80008000411 */
[----:B------:R-:W-:Y:S01]  /*0c50*/  STS.U16 [R3+UR17+0x1e00], R18 ;  /* 0x001e001203007988 */ /* 0x000fe20008000411 */
[----:B-1----:R-:W-:-:S03]  /*0c60*/  CS2R R24, SRZ ;  /* 0x0000000000187805 */ /* 0x002fc6000001ff00 */
[----:B------:R-:W-:Y:S01]  /*0c70*/  STS.U16 [R5+UR17+0x300], R7 ;  /* 0x0003000705007988 */ /* 0x000fe20008000411 */
[----:B0-----:R-:W-:-:S03]  /*0c80*/  CS2R R26, SRZ ;  /* 0x00000000001a7805 */ /* 0x001fc6000001ff00 */
[----:B------:R0:W-:Y:S01]  /*0c90*/  STS.U16 [R5+UR17+0x700], R28 ;  /* 0x0007001c05007988 */ /* 0x0001e20008000411 */
[----:B--2---:R-:W-:-:S03]  /*0ca0*/  CS2R R32, SRZ ;  /* 0x0000000000207805 */ /* 0x004fc6000001ff00 */
[----:B------:R1:W-:Y:S01]  /*0cb0*/  STS.U16 [R5+UR17+0xb00], R34 ;  /* 0x000b002205007988 */ /* 0x0003e20008000411 */
[----:B---3--:R-:W-:-:S03]  /*0cc0*/  CS2R R36, SRZ ;  /* 0x0000000000247805 */ /* 0x008fc6000001ff00 */
[----:B------:R2:W-:Y:S01]  /*0cd0*/  STS.U16 [R5+UR17+0xf00], R38 ;  /* 0x000f002605007988 */ /* 0x0005e20008000411 */
[----:B----4-:R-:W-:-:S03]  /*0ce0*/  CS2R R40, SRZ ;  /* 0x0000000000287805 */ /* 0x010fc6000001ff00 */
[----:B------:R3:W-:Y:S01]  /*0cf0*/  STS.U16 [R5+UR17+0x1300], R10 ;  /* 0x0013000a05007988 */ /* 0x0007e20008000411 */
[----:B0-----:R-:W-:-:S03]  /*0d00*/  CS2R R28, SRZ ;  /* 0x00000000001c7805 */ /* 0x001fc6000001ff00 */
[----:B------:R3:W-:Y:S01]  /*0d10*/  STS.U16 [R5+UR17+0x1700], R12 ;  /* 0x0017000c05007988 */ /* 0x0007e20008000411 */
[----:B-1----:R-:W-:-:S03]  /*0d20*/  CS2R R34, SRZ ;  /* 0x0000000000227805 */ /* 0x002fc6000001ff00 */
[----:B------:R3:W-:Y:S01]  /*0d30*/  STS.U16 [R5+UR17+0x1b00], R14 ;  /* 0x001b000e05007988 */ /* 0x0007e20008000411 */
[----:B--2---:R-:W-:-:S03]  /*0d40*/  CS2R R38, SRZ ;  /* 0x0000000000267805 */ /* 0x004fc6000001ff00 */
[----:B------:R3:W-:Y:S01]  /*0d50*/  STS.U16 [R5+UR17+0x1f00], R22 ;  /* 0x001f001605007988 */ /* 0x0007e20008000411 */
[----:B------:R-:W-:Y:S02]  /*0d60*/  CS2R R42, SRZ ;  /* 0x00000000002a7805 */ /* 0x000fe4000001ff00 */
[----:B------:R-:W-:Y:S02]  /*0d70*/  CS2R R44, SRZ ;  /* 0x00000000002c7805 */ /* 0x000fe4000001ff00 */
[----:B------:R-:W-:Y:S01]  /*0d80*/  CS2R R46, SRZ ;  /* 0x00000000002e7805 */ /* 0x000fe2000001ff00 */
[----:B------:R-:W-:Y:S06]  /*0d90*/  @!P0 BRA `(.L_x_0) ;  /* 0x0000001800cc8947 */ /* 0x000fec0003800000 */
[----:B------:R-:W0:Y:S01]  /*0da0*/  LDC.64 R84, c[0x0][0x250] ;  /* 0x00009400ff547b82 */ /* 0x000e220000000a00 */
[--C-:B------:R-:W-:Y:S01]  /*0db0*/  SHF.R.U32.HI R2, RZ, 0x5, R87.reuse ;  /* 0x00000005ff027819 */ /* 0x100fe20000011657 */
[----:B------:R-:W-:Y:S01]  /*0dc0*/  ULDC UR4, c[0x0][0x258] ;  /* 0x0000960000047ab9 */ /* 0x000fe20000000800 */
[C---:B------:R-:W-:Y:S01]  /*0dd0*/  LOP3.LUT R6, R87.reuse, 0x1f, RZ, 0xc0, !PT ;  /* 0x0000001f57067812 */ /* 0x040fe200078ec0ff */
[----:B------:R-:W-:Y:S01]  /*0de0*/  IMAD R4, R4, UR4, RZ ;  /* 0x0000000404047c24 */ /* 0x000fe2000f8e02ff */
[----:B------:R-:W-:Y:S01]  /*0df0*/  R2UR UR30, R2 ;  /* 0x00000000021e72ca */ /* 0x000fe200000e0000 */
[----:B------:R-:W-:Y:S01]  /*0e00*/  ULDC.64 UR4, c[0x0][0x218] ;  /* 0x0000860000047ab9 */ /* 0x000fe20000000a00 */
[----:B------:R-:W-:Y:S01]  /*0e10*/  LOP3.LUT R2, R87, 0xe0, RZ, 0xc0, !PT ;  /* 0x000000e057027812 */ /* 0x000fe200078ec0ff */
[----:B------:R-:W1:Y:S01]  /*0e20*/  LDC.64 R82, c[0x0][0x260] ;  /* 0x00009800ff527b82 */ /* 0x000e620000000a00 */
[----:B------:R-:W-:Y:S01]  /*0e30*/  IMAD.SHL.U32 R3, R4, 0x2, RZ ;  /* 0x0000000204037824 */ /* 0x000fe200078e00ff */
[--C-:B------:R-:W-:Y:S01]  /*0e40*/  SHF.R.U32.HI R8, RZ, 0x2, R87.reuse ;  /* 0x00000002ff087819 */ /* 0x100fe20000011657 */
[----:B------:R-:W-:Y:S01]  /*0e50*/  ULDC.64 UR6, c[0x0][0x220] ;  /* 0x0000880000067ab9 */ /* 0x000fe20000000a00 */
[----:B------:R-:W-:Y:S01]  /*0e60*/  SHF.R.U32.HI R7, RZ, 0x1, R2 ;  /* 0x00000001ff077819 */ /* 0x000fe20000011602 */
[----:B------:R-:W-:Y:S01]  /*0e70*/  IMAD.SHL.U32 R108, R88, 0x2, RZ ;  /* 0x00000002586c7824 */ /* 0x000fe200078e00ff */
[----:B------:R-:W-:Y:S01]  /*0e80*/  SGXT.U32 R8, R8, 0x3 ;  /* 0x000000030808781a */ /* 0x000fe20000000000 */
[----:B------:R-:W-:Y:S01]  /*0e90*/  IMAD.MOV.U32 R112, RZ, RZ, 0x3f800000 ;  /* 0x3f800000ff707424 */ /* 0x000fe200078e00ff */
[----:B------:R-:W2:Y:S01]  /*0ea0*/  LDC R30, c[0x0][0x268] ;  /* 0x00009a00ff1e7b82 */ /* 0x000ea20000000800 */
[----:B------:R-:W-:Y:S01]  /*0eb0*/  LOP3.LUT R115, R89, 0x6, RZ, 0xc0, !PT ;  /* 0x0000000659737812 */ /* 0x000fe200078ec0ff */
[----:B------:R-:W-:Y:S01]  /*0ec0*/  IMAD.MOV.U32 R109, RZ, RZ, RZ ;  /* 0x000000ffff6d7224 */ /* 0x000fe200078e00ff */
[----:B------:R-:W-:Y:S01]  /*0ed0*/  LOP3.LUT R110, R110, R7, R8, 0xfe, !PT ;  /* 0x000000076e6e7212 */ /* 0x000fe200078efe08 */
[----:B------:R-:W-:Y:S01]  /*0ee0*/  IMAD.MOV.U32 R107, RZ, RZ, RZ ;  /* 0x000000ffff6b7224 */ /* 0x000fe200078e00ff */
[----:B------:R-:W-:Y:S01]  /*0ef0*/  SHF.R.U32.HI R7, RZ, 0x5, R87 ;  /* 0x00000005ff077819 */ /* 0x000fe20000011657 */
[----:B------:R-:W-:Y:S01]  /*0f00*/  IMAD.MOV.U32 R113, RZ, RZ, -0x800000 ;  /* 0xff800000ff717424 */ /* 0x000fe200078e00ff */
[----:B------:R-:W-:Y:S01]  /*0f10*/  CS2R R32, SRZ ;  /* 0x0000000000207805 */ /* 0x000fe2000001ff00 */
[----:B0-----:R-:W-:Y:S01]  /*0f20*/  IMAD R84, R84, UR16, RZ ;  /* 0x0000001054547c24 */ /* 0x001fe2000f8e02ff */
[----:B------:R-:W-:Y:S01]  /*0f30*/  CS2R R34, SRZ ;  /* 0x0000000000227805 */ /* 0x000fe2000001ff00 */
[----:B------:R-:W-:Y:S01]  /*0f40*/  IMAD.MOV.U32 R111, RZ, RZ, 0x3f800000 ;  /* 0x3f800000ff6f7424 */ /* 0x000fe200078e00ff */
[----:B------:R-:W-:Y:S01]  /*0f50*/  CS2R R36, SRZ ;  /* 0x0000000000247805 */ /* 0x000fe2000001ff00 */
[C---:B------:R-:W-:Y:S01]  /*0f60*/  IMAD.SHL.U32 R2, R84.reuse, 0x2, RZ ;  /* 0x0000000254027824 */ /* 0x040fe200078e00ff */
[----:B------:R-:W-:Y:S01]  /*0f70*/  CS2R R38, SRZ ;  /* 0x0000000000267805 */ /* 0x000fe2000001ff00 */
[----:B------:R-:W-:Y:S01]  /*0f80*/  IMAD.HI R84, R84, 0x2, RZ ;  /* 0x0000000254547827 */ /* 0x000fe200078e02ff */
[----:B------:R-:W-:-:S02]  /*0f90*/  CS2R R40, SRZ ;  /* 0x0000000000287805 */ /* 0x000fc4000001ff00 */
[----:B------:R-:W-:Y:S02]  /*0fa0*/  CS2R R42, SRZ ;  /* 0x00000000002a7805 */ /* 0x000fe4000001ff00 */
[----:B------:R-:W-:Y:S01]  /*0fb0*/  IADD3 R17, P0, P1, R3, UR4, R2 ;  /* 0x0000000403117c10 */ /* 0x000fe2000f91e002 */
[----:B-1----:R-:W-:Y:S01]  /*0fc0*/  IMAD R82, R82, UR16, RZ ;  /* 0x0000001052527c24 */ /* 0x002fe2000f8e02ff */
[----:B------:R-:W-:Y:S01]  /*0fd0*/  CS2R R44, SRZ ;  /* 0x00000000002c7805 */ /* 0x000fe2000001ff00 */
[----:B---3--:R-:W-:Y:S01]  /*0fe0*/  IMAD R5, R6, R83, RZ ;  /* 0x0000005306057224 */ /* 0x008fe200078e02ff */
[----:B------:R-:W-:Y:S01]  /*0ff0*/  SHF.R.U32.HI R6, RZ, 0x6, R87 ;  /* 0x00000006ff067819 */ /* 0x000fe20000011657 */
[----:B------:R-:W-:Y:S01]  /*1000*/  IMAD.SHL.U32 R2, R82, 0x2, RZ ;  /* 0x0000000252027824 */ /* 0x000fe200078e00ff */
[----:B------:R-:W-:Y:S01]  /*1010*/  CS2R R46, SRZ ;  /* 0x00000000002e7805 */ /* 0x000fe2000001ff00 */
[----:B------:R-:W-:Y:S01]  /*1020*/  IMAD.SHL.U32 R3, R5, 0x2, RZ ;  /* 0x0000000205037824 */ /* 0x000fe200078e00ff */
[----:B------:R-:W-:Y:S01]  /*1030*/  SGXT.U32 R6, R6, 0x2 ;  /* 0x000000020606781a */ /* 0x000fe20000000000 */
[----:B------:R-:W-:Y:S01]  /*1040*/  IMAD.HI R82, R82, 0x2, RZ ;  /* 0x0000000252527827 */ /* 0x000fe200078e02ff */
[----:B------:R-:W-:-:S02]  /*1050*/  CS2R R48, SRZ ;  /* 0x0000000000307805 */ /* 0x000fc4000001ff00 */
[----:B------:R-:W-:Y:S02]  /*1060*/  CS2R R50, SRZ ;  /* 0x0000000000327805 */ /* 0x000fe4000001ff00 */
[----:B------:R-:W-:Y:S01]  /*1070*/  IADD3 R28, P2, P3, R3, UR6, R2 ;  /* 0x00000006031c7c10 */ /* 0x000fe2000fb5e002 */
[----:B------:R-:W-:Y:S01]  /*1080*/  IMAD R6, R6, R85, RZ ;  /* 0x0000005506067224 */ /* 0x000fe200078e02ff */
[----:B------:R-:W-:Y:S01]  /*1090*/  LOP3.LUT R3, R87, 0xc0, RZ, 0xc0, !PT ;  /* 0x000000c057037812 */ /* 0x000fe200078ec0ff */
[----:B------:R-:W-:Y:S01]  /*10a0*/  IMAD.HI R5, R5, 0x2, RZ ;  /* 0x0000000205057827 */ /* 0x000fe200078e02ff */
[----:B------:R-:W-:Y:S01]  /*10b0*/  SGXT.U32 R2, R7, 0x3 ;  /* 0x000000030702781a */ /* 0x000fe20000000000 */
[----:B------:R-:W-:Y:S01]  /*10c0*/  UIADD3 UR6, UR17, 0x4000, URZ ;  /* 0x0000400011067890 */ /* 0x000fe2000fffe03f */
[----:B------:R-:W-:Y:S01]  /*10d0*/  SHF.R.U32.HI R9, RZ, 0x2, R3 ;  /* 0x00000002ff097819 */ /* 0x000fe20000011603 */
[----:B------:R-:W-:Y:S01]  /*10e0*/  IMAD.HI R3, R4, 0x2, RZ ;  /* 0x0000000204037827 */ /* 0x000fe200078e02ff */
[----:B------:R-:W-:Y:S01]  /*10f0*/  IADD3.X R82, R5, UR7, R82, P2, P3 ;  /* 0x0000000705527c10 */ /* 0x000fe200097e6452 */
[----:B------:R-:W-:Y:S01]  /*1100*/  USHF.R.U32.HI UR6, URZ, 0x4, UR6 ;  /* 0x000000043f067899 */ /* 0x000fe20008011606 */
[----:B------:R-:W-:Y:S01]  /*1110*/  LOP3.LUT R108, R108, R9, RZ, 0x3c, !PT ;  /* 0x000000096c6c7212 */ /* 0x000fe200078e3cff */
[----:B------:R-:W-:Y:S01]  /*1120*/  IMAD R4, R85, 0x4, R6 ;  /* 0x0000000455047824 */ /* 0x000fe200078e0206 */
[----:B------:R-:W-:Y:S01]  /*1130*/  IADD3.X R11, R3, UR5, R84, P0, P1 ;  /* 0x00000005030b7c10 */ /* 0x000fe200087e2454 */
[----:B--2---:R-:W-:Y:S01]  /*1140*/  IMAD R7, R2, R30, RZ ;  /* 0x0000001e02077224 */ /* 0x004fe200078e02ff */
[-C--:B------:R-:W-:Y:S01]  /*1150*/  LEA R80, P1, R6, R17.reuse, 0x1 ;  /* 0x0000001106507211 */ /* 0x080fe200078208ff */
[C---:B------:R-:W-:Y:S01]  /*1160*/  IMAD R2, R85.reuse, 0x4, R4 ;  /* 0x0000000455027824 */ /* 0x040fe200078e0204 */
[----:B------:R-:W-:Y:S01]  /*1170*/  LEA R78, P2, R4, R17, 0x1 ;  /* 0x00000011044e7211 */ /* 0x000fe200078408ff */
[----:B------:R-:W-:Y:S01]  /*1180*/  IMAD R3, R30, 0x8, R7 ;  /* 0x000000081e037824 */ /* 0x000fe200078e0207 */
[-C--:B------:R-:W-:Y:S01]  /*1190*/  LEA.HI.X.SX32 R81, R6, R11.reuse, 0x1, P1 ;  /* 0x0000000b06517211 */ /* 0x080fe200008f0eff */
[C---:B------:R-:W-:Y:S01]  /*11a0*/  IMAD R8, R85.reuse, 0x4, R2 ;  /* 0x0000000455087824 */ /* 0x040fe200078e0202 */
[----:B------:R-:W-:Y:S01]  /*11b0*/  LEA.HI.X.SX32 R79, R4, R11, 0x1, P2 ;  /* 0x0000000b044f7211 */ /* 0x000fe200010f0eff */
[----:B------:R-:W-:Y:S01]  /*11c0*/  IMAD R5, R30, 0x8, R3 ;  /* 0x000000081e057824 */ /* 0x000fe200078e0203 */
[-C--:B------:R-:W-:Y:S01]  /*11d0*/  LEA R74, P1, R2, R17.reuse, 0x1 ;  /* 0x00000011024a7211 */ /* 0x080fe200078208ff */
[C---:B------:R-:W-:Y:S01]  /*11e0*/  IMAD R10, R85.reuse, 0x4, R8 ;  /* 0x00000004550a7824 */ /* 0x040fe200078e0208 */
[----:B------:R-:W-:Y:S01]  /*11f0*/  LEA R72, P2, R8, R17, 0x1 ;  /* 0x0000001108487211 */ /* 0x000fe200078408ff */
[----:B------:R-:W-:Y:S01]  /*1200*/  IMAD R9, R30, 0x8, R5 ;  /* 0x000000081e097824 */ /* 0x000fe200078e0205 */
[----:B------:R-:W-:Y:S01]  /*1210*/  LEA.HI.X.SX32 R75, R2, R11, 0x1, P1 ;  /* 0x0000000b024b7211 */ /* 0x000fe200008f0eff */
[C---:B------:R-:W-:Y:S01]  /*1220*/  IMAD R4, R85.reuse, 0x4, R10 ;  /* 0x0000000455047824 */ /* 0x040fe200078e020a */
[----:B------:R-:W-:Y:S01]  /*1230*/  LEA R22, P1, R10, R17, 0x1 ;  /* 0x000000110a167211 */ /* 0x000fe200078208ff */
[----:B------:R-:W-:Y:S01]  /*1240*/  IMAD R24, R30, 0x8, R9 ;  /* 0x000000081e187824 */ /* 0x000fe200078e0209 */
[-C--:B------:R-:W-:Y:S01]  /*1250*/  LEA.HI.X.SX32 R73, R8, R11.reuse, 0x1, P2 ;  /* 0x0000000b08497211 */ /* 0x080fe200010f0eff */
[----:B------:R-:W-:Y:S01]  /*1260*/  IMAD R6, R85, 0x4, R4 ;  /* 0x0000000455067824 */ /* 0x000fe200078e0204 */
[----:B------:R-:W-:Y:S01]  /*1270*/  LEA.HI.X.SX32 R23, R10, R11, 0x1, P1 ;  /* 0x0000000b0a177211 */ /* 0x000fe200008f0eff */
[----:B------:R-:W-:Y:S01]  /*1280*/  IMAD R25, R30, 0x8, R24 ;  /* 0x000000081e197824 */ /* 0x000fe200078e0218 */
[-C--:B------:R-:W-:Y:S01]  /*1290*/  LEA R76, P0, R7, R28.reuse, 0x1 ;  /* 0x0000001c074c7211 */ /* 0x080fe200078008ff */
[----:B------:R-:W-:Y:S01]  /*12a0*/  IMAD R2, R85, 0x4, R6 ;  /* 0x0000000455027824 */ /* 0x000fe200078e0206 */
[-C--:B------:R-:W-:Y:S01]  /*12b0*/  LEA R20, P2, R4, R17.reuse, 0x1 ;  /* 0x0000001104147211 */ /* 0x080fe200078408ff */
[----:B------:R-:W-:Y:S01]  /*12c0*/  IMAD R26, R30, 0x8, R25 ;  /* 0x000000081e1a7824 */ /* 0x000fe200078e0219 */
[----:B------:R-:W-:Y:S01]  /*12d0*/  LEA R14, P1, R3, R28, 0x1 ;  /* 0x0000001c030e7211 */ /* 0x000fe200078208ff */
[----:B------:R-:W-:Y:S01]  /*12e0*/  USGXT.U32 UR6, UR6, 0xe ;  /* 0x0000000e0606789a */ /* 0x000fe20008000000 */
[-C--:B------:R-:W-:Y:S01]  /*12f0*/  LEA R18, P3, R6, R17.reuse, 0x1 ;  /* 0x0000001106127211 */ /* 0x080fe200078608ff */
[----:B------:R-:W-:Y:S01]  /*1300*/  UMOV UR5, URZ ;  /* 0x0000003f00057c82 */ /* 0x000fe20008000000 */
[----:B------:R-:W-:Y:S01]  /*1310*/  LEA R16, P4, R2, R17, 0x1 ;  /* 0x0000001102107211 */ /* 0x000fe200078808ff */
[----:B------:R-:W-:Y:S01]  /*1320*/  UIADD3 UR10, UP0, UR6, 0x2, URZ ;  /* 0x00000002060a7890 */ /* 0x000fe2000ff1e03f */
[----:B------:R-:W-:-:S02]  /*1330*/  LEA.HI.X.SX32 R21, R4, R11, 0x1, P2 ;  /* 0x0000000b04157211 */ /* 0x000fc400010f0eff */
[----:B------:R-:W-:Y:S02]  /*1340*/  CS2R R52, SRZ ;  /* 0x0000000000347805 */ /* 0x000fe4000001ff00 */
[-C--:B------:R-:W-:Y:S01]  /*1350*/  LEA.HI.X.SX32 R77, R7, R82.reuse, 0x1, P0 ;  /* 0x00000052074d7211 */ /* 0x080fe200000f0eff */
[----:B------:R-:W-:Y:S01]  /*1360*/  UIADD3.X UR11, UR5, 0x40000040, URZ, UP0, !UPT ;  /* 0x40000040050b7890 */ /* 0x000fe200087fe43f */
[----:B------:R-:W-:Y:S01]  /*1370*/  LEA.HI.X.SX32 R15, R3, R82, 0x1, P1 ;  /* 0x00000052030f7211 */ /* 0x000fe200008f0eff */
[----:B------:R-:W-:Y:S01]  /*1380*/  IMAD R3, R30, 0x8, R26 ;  /* 0x000000081e037824 */ /* 0x000fe200078e021a */
[-C--:B------:R-:W-:Y:S02]  /*1390*/  LEA R12, P0, R5, R28.reuse, 0x1 ;  /* 0x0000001c050c7211 */ /* 0x080fe400078008ff */
[----:B------:R-:W-:Y:S02]  /*13a0*/  CS2R R30, SRZ ;  /* 0x00000000001e7805 */ /* 0x000fe4000001ff00 */
[----:B------:R-:W-:-:S02]  /*13b0*/  LEA R10, P2, R9, R28, 0x1 ;  /* 0x0000001c090a7211 */ /* 0x000fc400078408ff */
[----:B------:R-:W-:Y:S02]  /*13c0*/  CS2R R54, SRZ ;  /* 0x0000000000367805 */ /* 0x000fe4000001ff00 */
[-C--:B------:R-:W-:Y:S01]  /*13d0*/  LEA.HI.X.SX32 R19, R6, R11.reuse, 0x1, P3 ;  /* 0x0000000b06137211 */ /* 0x080fe200018f0eff */
[----:B------:R-:W-:Y:S01]  /*13e0*/  UMOV UR8, 0xfffffffe ;  /* 0xfffffffe00087882 */ /* 0x000fe20000000000 */
[----:B------:R-:W-:Y:S01]  /*13f0*/  LEA.HI.X.SX32 R17, R2, R11, 0x1, P4 ;  /* 0x0000000b02117211 */ /* 0x000fe200020f0eff */
[----:B------:R-:W-:Y:S01]  /*1400*/  UMOV UR9, 0x7fffffdf ;  /* 0x7fffffdf00097882 */ /* 0x000fe20000000000 */
[-C--:B------:R-:W-:Y:S01]  /*1410*/  LEA.HI.X.SX32 R13, R5, R82.reuse, 0x1, P0 ;  /* 0x00000052050d7211 */ /* 0x080fe200000f0eff */
[----:B------:R-:W-:Y:S01]  /*1420*/  UMOV UR7, URZ ;  /* 0x0000003f00077c82 */ /* 0x000fe20008000000 */
[----:B------:R-:W-:Y:S01]  /*1430*/  LEA.HI.X.SX32 R11, R9, R82, 0x1, P2 ;  /* 0x00000052090b7211 */ /* 0x000fe200010f0eff */
[----:B------:R-:W-:Y:S01]  /*1440*/  UMOV UR4, URZ ;  /* 0x0000003f00047c82 */ /* 0x000fe20008000000 */
[-C--:B------:R-:W-:Y:S01]  /*1450*/  LEA R8, P0, R24, R28.reuse, 0x1 ;  /* 0x0000001c18087211 */ /* 0x080fe200078008ff */
[----:B------:R-:W-:Y:S01]  /*1460*/  UIADD3.64 UR18, UR6, -UR8, URZ ;  /* 0x8000000806127297 */ /* 0x000fe2000fffe03f */
[-C--:B------:R-:W-:Y:S01]  /*1470*/  LEA R6, P1, R25, R28.reuse, 0x1 ;  /* 0x0000001c19067211 */ /* 0x080fe200078208ff */
[----:B------:R-:W-:Y:S01]  /*1480*/  UIADD3.64 UR26, UR10, 0x2, URZ ;  /* 0x000000020a1a7897 */ /* 0x000fe2000fffe03f */
[-C--:B------:R-:W-:Y:S01]  /*1490*/  LEA R4, P2, R26, R28.reuse, 0x1 ;  /* 0x0000001c1a047211 */ /* 0x080fe200078408ff */
[----:B------:R-:W-:Y:S01]  /*14a0*/  UIADD3.64 UR14, UR10, 0x4, URZ ;  /* 0x000000040a0e7897 */ /* 0x000fe2000fffe03f */
[----:B------:R-:W-:-:S02]  /*14b0*/  LEA R2, P3, R3, R28, 0x1 ;  /* 0x0000001c03027211 */ /* 0x000fc400078608ff */
[----:B------:R-:W-:Y:S02]  /*14c0*/  CS2R R28, SRZ ;  /* 0x00000000001c7805 */ /* 0x000fe4000001ff00 */
[-C--:B------:R-:W-:Y:S01]  /*14d0*/  LEA.HI.X.SX32 R9, R24, R82.reuse, 0x1, P0 ;  /* 0x0000005218097211 */ /* 0x080fe200000f0eff */
[----:B------:R-:W-:Y:S01]  /*14e0*/  ULDC UR31, c[0x0][0x238] ;  /* 0x00008e00001f7ab9 */ /* 0x000fe20000000800 */
[-C--:B------:R-:W-:Y:S02]  /*14f0*/  LEA.HI.X.SX32 R7, R25, R82.reuse, 0x1, P1 ;  /* 0x0000005219077211 */ /* 0x080fe400008f0eff */
[----:B------:R-:W-:Y:S02]  /*1500*/  CS2R R24, SRZ ;  /* 0x0000000000187805 */ /* 0x000fe4000001ff00 */
[----:B------:R-:W-:Y:S02]  /*1510*/  LEA.HI.X.SX32 R5, R26, R82, 0x1, P2 ;  /* 0x000000521a057211 */ /* 0x000fe400010f0eff */
[----:B------:R-:W-:-:S02]  /*1520*/  CS2R R26, SRZ ;  /* 0x00000000001a7805 */ /* 0x000fc4000001ff00 */
[----:B------:R-:W-:Y:S01]  /*1530*/  LEA.HI.X.SX32 R3, R3, R82, 0x1, P3 ;  /* 0x0000005203037211 */ /* 0x000fe200018f0eff */
[----:B------:R-:W-:Y:S01]  /*1540*/  IMAD.MOV.U32 R82, RZ, RZ, -0x800000 ;  /* 0xff800000ff527424 */ /* 0x000fe200078e00ff */
[----:B------:R-:W-:Y:S02]  /*1550*/  LOP3.LUT R106, R110, 0x8, RZ, 0xfc, !PT ;  /* 0x000000086e6a7812 */ /* 0x000fe400078efcff */
[----:B------:R-:W-:-:S07]  /*1560*/  LOP3.LUT R84, R108, 0x40, RZ, 0x3c, !PT ;  /* 0x000000406c547812 */ /* 0x000fce00078e3cff */
.L_x_1:
[----:B------:R-:W-:-:S04]  /*1570*/  IMAD.WIDE R56, R109, 0x2, R80 ;  /* 0x000000026d387825 */ /* 0x000fc800078e0250 */
[C---:B------:R-:W-:Y:S02]  /*1580*/  IMAD.WIDE R60, R109.reuse, 0x2, R74 ;  /* 0x000000026d3c7825 */ /* 0x040fe400078e024a */
[----:B------:R-:W2:Y:S02]  /*1590*/  LDG.E.U16 R57, desc[UR28][R56.64] ;  /* 0x0000001c38397981 */ /* 0x000ea4000c1e1500 */
[C---:B------:R-:W-:Y:S02]  /*15a0*/  IMAD.WIDE R64, R109.reuse, 0x2, R22 ;  /* 0x000000026d407825 */ /* 0x040fe400078e0216 */
[----:B------:R-:W3:Y:S02]  /*15b0*/  LDG.E.U16 R61, desc[UR28][R60.64] ;  /* 0x0000001c3c3d7981 */ /* 0x000ee4000c1e1500 */
[C---:B------:R-:W-:Y:S02]  /*15c0*/  IMAD.WIDE R68, R109.reuse, 0x2, R18 ;  /* 0x000000026d447825 */ /* 0x040fe400078e0212 */
[----:B------:R-:W4:Y:S02]  /*15d0*/  LDG.E.U16 R65, desc[UR28][R64.64] ;  /* 0x0000001c40417981 */ /* 0x000f24000c1e1500 */
[----:B------:R-:W-:-:S02]  /*15e0*/  IMAD.WIDE R58, R109, 0x2, R78 ;  /* 0x000000026d3a7825 */ /* 0x000fc400078e024e */
[----:B------:R-:W5:Y:S02]  /*15f0*/  LDG.E.U16 R97, desc[UR28][R68.64] ;  /* 0x0000001c44617981 */ /* 0x000f64000c1e1500 */
[C---:B------:R-:W-:Y:S02]  /*1600*/  IMAD.WIDE R62, R109.reuse, 0x2, R72 ;  /* 0x000000026d3e7825 */ /* 0x040fe400078e0248 */
[----:B------:R-:W5:Y:S02]  /*1610*/  LDG.E.U16 R91, desc[UR28][R58.64] ;  /* 0x0000001c3a5b7981 */ /* 0x000f64000c1e1500 */
[C---:B------:R-:W-:Y:S02]  /*1620*/  IMAD.WIDE R66, R109.reuse, 0x2, R20 ;  /* 0x000000026d427825 */ /* 0x040fe400078e0214 */
[----:B------:R-:W5:Y:S02]  /*1630*/  LDG.E.U16 R93, desc[UR28][R62.64] ;  /* 0x0000001c3e5d7981 */ /* 0x000f64000c1e1500 */
[----:B------:R-:W-:-:S02]  /*1640*/  IMAD.WIDE R70, R109, 0x2, R16 ;  /* 0x000000026d467825 */ /* 0x000fc400078e0210 */
[----:B------:R-:W5:Y:S04]  /*1650*/  LDG.E.U16 R95, desc[UR28][R66.64] ;  /* 0x0000001c425f7981 */ /* 0x000f68000c1e1500 */
[----:B------:R-:W5:Y:S01]  /*1660*/  LDG.E.U16 R99, desc[UR28][R70.64] ;  /* 0x0000001c46637981 */ /* 0x000f62000c1e1500 */
[----:B------:R-:W-:Y:S01]  /*1670*/  BAR.SYNC.DEFER_BLOCKING 0x0 ;  /* 0x0000000000007b1d */ /* 0x000fe20000010000 */
[----:B------:R-:W-:-:S04]  /*1680*/  USHF.L.U32 UR8, UR30, 0x7, URZ ;  /* 0x000000071e087899 */ /* 0x000fc8000800063f */
[----:B------:R-:W-:-:S04]  /*1690*/  ULOP3.LUT UR8, UR8, 0x200, URZ, 0xc0, !UPT ;  /* 0x0000020008087892 */ /* 0x000fc8000f8ec03f */
[----:B------:R-:W-:-:S04]  /*16a0*/  ULEA.HI UR8, UR17, UR8, URZ, 0x1c ;  /* 0x0000000811087291 */ /* 0x000fc8000f8fe03f */
[----:B------:R-:W-:Y:S01]  /*16b0*/  ULOP3.LUT UR20, UR8, 0x3fff, URZ, 0xc0, !UPT ;  /* 0x00003fff08147892 */ /* 0x000fe2000f8ec03f */
[----:B------:R-:W-:Y:S01]  /*16c0*/  UMOV UR22, UR6 ;  /* 0x0000000600167c82 */ /* 0x000fe20008000000 */
[----:B------:R-:W-:Y:S01]  /*16d0*/  UMOV UR23, 0x40000040 ;  /* 0x4000004000177882 */ /* 0x000fe20000000000 */
[----:B------:R-:W-:Y:S01]  /*16e0*/  UMOV UR21, 0x40000040 ;  /* 0x4000004000157882 */ /* 0x000fe20000000000 */
[----:B------:R-:W-:Y:S01]  /*16f0*/  UMOV UR8, URZ ;  /* 0x0000003f00087c82 */ /* 0x000fe20008000000 */
[----:B------:R-:W-:-:S04]  /*1700*/  IMAD.WIDE R100, R107, 0x2, R6 ;  /* 0x000000026b647825 */ /* 0x000fc800078e0206 */
[----:B------:R-:W-:-:S04]  /*1710*/  IMAD.WIDE R102, R107, 0x2, R4 ;  /* 0x000000026b667825 */ /* 0x000fc800078e0204 */
[C---:B------:R-:W-:Y:S01]  /*1720*/  IMAD.WIDE R104, R107.reuse, 0x2, R2 ;  /* 0x000000026b687825 */ /* 0x040fe200078e0202 */
[----:B--2---:R-:W-:Y:S04]  /*1730*/  STS.U16 [R108+UR17+0x4000], R57 ;  /* 0x004000396c007988 */ /* 0x004fe80008000411 */
[----:B---3--:R-:W-:Y:S04]  /*1740*/  STS.U16 [R108+UR17+0x4400], R61 ;  /* 0x0044003d6c007988 */ /* 0x008fe80008000411 */
[----:B----4-:R0:W-:Y:S04]  /*1750*/  STS.U16 [R108+UR17+0x4800], R65 ;  /* 0x004800416c007988 */ /* 0x0101e80008000411 */
[----:B-----5:R-:W-:Y:S04]  /*1760*/  STS.U16 [R108+UR17+0x4c00], R97 ;  /* 0x004c00616c007988 */ /* 0x020fe80008000411 */
[----:B------:R1:W-:Y:S04]  /*1770*/  STS.U16 [R84+UR17+0x4200], R91 ;  /* 0x0042005b54007988 */ /* 0x0003e80008000411 */
[----:B------:R2:W-:Y:S04]  /*1780*/  STS.U16 [R84+UR17+0x4600], R93 ;  /* 0x0046005d54007988 */ /* 0x0005e80008000411 */
[----:B------:R3:W-:Y:S04]  /*1790*/  STS.U16 [R84+UR17+0x4a00], R95 ;  /* 0x004a005f54007988 */ /* 0x0007e80008000411 */
[----:B------:R4:W-:Y:S01]  /*17a0*/  STS.U16 [R84+UR17+0x4e00], R99 ;  /* 0x004e006354007988 */ /* 0x0009e20008000411 */
[----:B------:R5:W-:Y:S06]  /*17b0*/  MEMBAR.ALL.CTA ;  /* 0x0000000000007992 */ /* 0x000bec0000008000 */
[----:B-----5:R-:W5:Y:S02]  /*17c0*/  FENCE.VIEW.ASYNC.S ;  /* 0x00000000000073c6 */ /* 0x020f640000000000 */
[----:B-----5:R-:W-:Y:S06]  /*17d0*/  BAR.SYNC.DEFER_BLOCKING 0x0 ;  /* 0x0000000000007b1d */ /* 0x020fec0000010000 */
[----:B0-----:R-:W-:Y:S01]  /*17e0*/  WARPGROUP.ARRIVE ;  /* 0x00000000000079c5 */ /* 0x001fe20000000000 */
[C---:B-1----:R-:W-:Y:S01]  /*17f0*/  IMAD.WIDE R90, R107.reuse, 0x2, R76 ;  /* 0x000000026b5a7825 */ /* 0x042fe200078e024c */
[----:B------:R-:W5:Y:S04]  /*1800*/  LDG.E.U16 R101, desc[UR28][R100.64] ;  /* 0x0000001c64657981 */ /* 0x000f68000c1e1500 */
[----:B------:R-:W-:Y:S01]  /*1810*/  HGMMA.64x32x16.F32 R56, gdesc[UR20].tnspA, RZ, !UPT ;  /* 0x20600000143879f0 */ /* 0x000fe2000c7008ff */
[----:B------:R-:W-:Y:S01]  /*1820*/  UIADD3 UR20, UP0, UR20, 0x80, URZ ;  /* 0x0000008014147890 */ /* 0x000fe2000ff1e03f */
[C---:B--2---:R-:W-:Y:S01]  /*1830*/  IMAD.WIDE R92, R107.reuse, 0x2, R14 ;  /* 0x000000026b5c7825 */ /* 0x044fe200078e020e */
[----:B------:R0:W2:Y:S02]  /*1840*/  LDG.E.U16 R91, desc[UR28][R90.64] ;  /* 0x0000001c5a5b7981 */ /* 0x0000a4000c1e1500 */
[----:B------:R-:W-:Y:S01]  /*1850*/  UIADD3.X UR9, UR8, 0x40000040, URZ, UP0, !UPT ;  /* 0x4000004008097890 */ /* 0x000fe200087fe43f */
[----:B---3--:R-:W-:Y:S01]  /*1860*/  IMAD.WIDE R94, R107, 0x2, R12 ;  /* 0x000000026b5e7825 */ /* 0x008fe200078e020c */
[----:B------:R-:W3:Y:S01]  /*1870*/  LDG.E.U16 R103, desc[UR28][R102.64] ;  /* 0x0000001c66677981 */ /* 0x000ee2000c1e1500 */
[----:B------:R-:W-:-:S02]  /*1880*/  UMOV UR8, UR20 ;  /* 0x0000001400087c82 */ /* 0x000fc40008000000 */
[C---:B------:R-:W-:Y:S01]  /*1890*/  IMAD.WIDE R96, R107.reuse, 0x2, R10 ;  /* 0x000000026b607825 */ /* 0x040fe200078e020a */
[----:B------:R-:W5:Y:S03]  /*18a0*/  LDG.E.U16 R93, desc[UR28][R92.64] ;  /* 0x0000001c5c5d7981 */ /* 0x000f66000c1e1500 */
[----:B----4-:R-:W-:Y:S01]  /*18b0*/  IMAD.WIDE R98, R107, 0x2, R8 ;  /* 0x000000026b627825 */ /* 0x010fe200078e0208 */
[----:B------:R1:W4:Y:S04]  /*18c0*/  LDG.E.U16 R95, desc[UR28][R94.64] ;  /* 0x0000001c5e5f7981 */ /* 0x000328000c1e1500 */
[----:B------:R-:W3:Y:S04]  /*18d0*/  LDG.E.U16 R97, desc[UR28][R96.64] ;  /* 0x0000001c60617981 */ /* 0x000ee8000c1e1500 */
[----:B------:R1:W3:Y:S04]  /*18e0*/  LDG.E.U16 R99, desc[UR28][R98.64] ;  /* 0x0000001c62637981 */ /* 0x0002e8000c1e1500 */
[----:B------:R-:W3:Y:S01]  /*18f0*/  LDG.E.U16 R105, desc[UR28][R104.64] ;  /* 0x0000001c68697981 */ /* 0x000ee2000c1e1500 */
[----:B------:R-:W-:Y:S01]  /*1900*/  HGMMA.64x32x16.F32 R56, gdesc[UR8].tnspA, R56 ;  /* 0x20600000083879f0 */ /* 0x000fe20008700838 */
[----:B------:R-:W-:-:S02]  /*1910*/  UIADD3.64 UR24, UR8, 0x80, URZ ;  /* 0x0000008008187897 */ /* 0x000fc4000fffe03f */
[----:B------:R-:W-:-:S07]  /*1920*/  UIADD3.64 UR12, UR8, 0x100, URZ ;  /* 0x00000100080c7897 */ /* 0x000fce000fffe03f */
[----:B------:R-:W-:Y:S01]  /*1930*/  HGMMA.64x32x16.F32 R56, gdesc[UR24].tnspA, R56 ;  /* 0x20600000183879f0 */ /* 0x000fe20008700838 */
[----:B------:R-:W-:-:S04]  /*1940*/  IADD3 R121, P0, R115, UR4, RZ ;  /* 0x0000000473797c10 */ /* 0x000fc8000ff1e0ff */
[C---:B------:R-:W-:Y:S01]  /*1950*/  IADD3 R119, P5, R121.reuse, 0x9, RZ ;  /* 0x0000000979777810 */ /* 0x040fe20007fbe0ff */
[----:B0-----:R-:W-:Y:S01]  /*1960*/  IMAD.X R90, RZ, RZ, UR5, P0 ;  /* 0x00000005ff5a7e24 */ /* 0x001fe200080e06ff */
[----:B------:R-:W-:Y:S01]  /*1970*/  IADD3 R117, P2, R121, 0x10, RZ ;  /* 0x0000001079757810 */ /* 0x000fe20007f5e0ff */
[----:B------:R-:W-:Y:S02]  /*1980*/  HGMMA.64x32x16.F32 R56, gdesc[UR12].tnspA, R56, gsb0 ;  /* 0x206000000c3879f0 */ /* 0x000fe40008000838 */
[--C-:B-1----:R-:W-:Y:S01]  /*1990*/  IMAD.X R94, RZ, RZ, R90.reuse, P5 ;  /* 0x000000ffff5e7224 */ /* 0x102fe200028e065a */
[-C--:B------:R-:W-:Y:S01]  /*19a0*/  ISETP.GT.U32.AND P3, PT, R119, R106.reuse, PT ;  /* 0x0000006a7700720c */ /* 0x080fe20003f64070 */
[----:B------:R-:W-:Y:S01]  /*19b0*/  IMAD.X R92, RZ, RZ, R90, P2 ;  /* 0x000000ffff5c7224 */ /* 0x000fe200010e065a */
[----:B------:R-:W-:Y:S02]  /*19c0*/  ISETP.GT.U32.AND P4, PT, R117, R106, PT ;  /* 0x0000006a7500720c */ /* 0x000fe40003f84070 */
[----:B------:R-:W-:-:S02]  /*19d0*/  ISETP.GT.U32.AND.EX P3, PT, R94, RZ, PT, P3 ;  /* 0x000000ff5e00720c */ /* 0x000fc40003f64130 */
[----:B------:R-:W-:Y:S02]  /*19e0*/  ISETP.GT.U32.AND.EX P4, PT, R92, RZ, PT, P4 ;  /* 0x000000ff5c00720c */ /* 0x000fe40003f84140 */
[----:B------:R-:W-:Y:S02]  /*19f0*/  ISETP.GT.U32.AND P0, PT, R117, R110, PT ;  /* 0x0000006e7500720c */ /* 0x000fe40003f04070 */
[C---:B------:R-:W-:Y:S02]  /*1a00*/  IADD3 R117, P5, R121.reuse, 0x11, RZ ;  /* 0x0000001179757810 */ /* 0x040fe40007fbe0ff */
[----:B------:R-:W-:Y:S02]  /*1a10*/  ISETP.GT.U32.AND P6, PT, R121, R106, PT ;  /* 0x0000006a7900720c */ /* 0x000fe40003fc4070 */
[----:B------:R-:W-:Y:S01]  /*1a20*/  ISETP.GT.U32.AND P1, PT, R119, R110, PT ;  /* 0x0000006e7700720c */ /* 0x000fe20003f24070 */
[----:B------:R-:W-:Y:S01]  /*1a30*/  IMAD.X R98, RZ, RZ, R90, P5 ;  /* 0x000000ffff627224 */ /* 0x000fe200028e065a */
[----:B------:R-:W-:-:S02]  /*1a40*/  ISETP.GT.U32.AND.EX P6, PT, R90, RZ, PT, P6 ;  /* 0x000000ff5a00720c */ /* 0x000fc40003fc4160 */
[-C--:B------:R-:W-:Y:S02]  /*1a50*/  ISETP.GT.U32.AND P5, PT, R121, R110.reuse, PT ;  /* 0x0000006e7900720c */ /* 0x080fe40003fa4070 */
[----:B------:R-:W-:Y:S02]  /*1a60*/  ISETP.GT.U32.AND P2, PT, R117, R110, PT ;  /* 0x0000006e7500720c */ /* 0x000fe40003f44070 */
[----:B------:R-:W-:Y:S01]  /*1a70*/  ISETP.GT.U32.AND.EX P5, PT, R90, RZ, PT, P5 ;  /* 0x000000ff5a00720c */ /* 0x000fe20003fa4150 */
[----:B------:R-:W-:Y:S02]  /*1a80*/  WARPGROUP.DEPBAR.LE gsb0, 0x0 ;  /* 0x00008000000079c5 */ /* 0x000fe40000010000 */
[----:B------:R-:W-:Y:S01]  /*1a90*/  FMUL R63, R63, UR31 ;  /* 0x0000001f3f3f7c20 */ /* 0x000fe20008400000 */
[----:B------:R-:W-:Y:S01]  /*1aa0*/  FMUL R96, R66, UR31 ;  /* 0x0000001f42607c20 */ /* 0x000fe20008400000 */
[----:B------:R-:W-:Y:S01]  /*1ab0*/  ISETP.GT.U32.AND.EX P1, PT, R94, RZ, PT, P1 ;  /* 0x000000ff5e00720c */ /* 0x000fe20003f24110 */
[----:B------:R-:W-:Y:S02]  /*1ac0*/  BAR.SYNC.DEFER_BLOCKING 0x0 ;  /* 0x0000000000007b1d */ /* 0x000fe40000010000 */
[----:B------:R-:W-:-:S02]  /*1ad0*/  FSEL R66, R63, -INF , !P3 ;  /* 0xff8000003f427808 */ /* 0x000fc40005800000 */
[----:B------:R-:W-:Y:S02]  /*1ae0*/  FSEL R63, R96, -INF , !P4 ;  /* 0xff800000603f7808 */ /* 0x000fe40006000000 */
[-C--:B------:R-:W-:Y:S01]  /*1af0*/  ISETP.GE.U32.AND P4, PT, R121, R106.reuse, PT ;  /* 0x0000006a7900720c */ /* 0x080fe20003f86070 */
[----:B------:R-:W-:Y:S01]  /*1b00*/  FMUL R119, R58, UR31 ;  /* 0x0000001f3a777c20 */ /* 0x000fe20008400000 */
[----:B------:R-:W-:Y:S02]  /*1b10*/  FMUL R59, R59, UR31 ;  /* 0x0000001f3b3b7c20 */ /* 0x000fe40008400000 */
[----:B------:R-:W-:Y:S02]  /*1b20*/  ISETP.GE.U32.AND.EX P4, PT, R90, RZ, PT, P4 ;  /* 0x000000ff5a00720c */ /* 0x000fe40003f86140 */
[----:B------:R-:W-:Y:S01]  /*1b30*/  ISETP.GT.U32.AND P3, PT, R117, R106, PT ;  /* 0x0000006a7500720c */ /* 0x000fe20003f64070 */
[----:B------:R-:W-:Y:S01]  /*1b40*/  FMUL R117, R62, UR31 ;  /* 0x0000001f3e757c20 */ /* 0x000fe20008400000 */
[----:B------:R-:W-:-:S02]  /*1b50*/  FSEL R119, R119, -INF , !P6 ;  /* 0xff80000077777808 */ /* 0x000fc40007000000 */
[----:B------:R-:W-:Y:S01]  /*1b60*/  FSEL R62, R59, -INF , !P4 ;  /* 0xff8000003b3e7808 */ /* 0x000fe20006000000 */
[----:B------:R-:W-:Y:S01]  /*1b70*/  FMUL R58, R67, UR31 ;  /* 0x0000001f433a7c20 */ /* 0x000fe20008400000 */
[----:B------:R-:W-:Y:S02]  /*1b80*/  IADD3 R123, P6, R121, 0x18, RZ ;  /* 0x00000018797b7810 */ /* 0x000fe40007fde0ff */
[----:B------:R-:W-:Y:S02]  /*1b90*/  ISETP.GT.U32.AND.EX P4, PT, R98, RZ, PT, P3 ;  /* 0x000000ff6200720c */ /* 0x000fe40003f84130 */
[----:B------:R-:W-:Y:S02]  /*1ba0*/  FSEL R117, R117, -INF , !P5 ;  /* 0xff80000075757808 */ /* 0x000fe40006800000 */
[----:B------:R-:W-:Y:S01]  /*1bb0*/  FMNMX R96, R119, R62, !PT ;  /* 0x0000003e77607209 */ /* 0x000fe20007800000 */
[----:B------:R-:W-:Y:S01]  /*1bc0*/  IMAD.X R100, RZ, RZ, R90, P6 ;  /* 0x000000ffff647224 */ /* 0x000fe200030e065a */
[----:B------:R-:W-:-:S02]  /*1bd0*/  FSEL R58, R58, -INF , !P4 ;  /* 0xff8000003a3a7808 */ /* 0x000fc40006000000 */
[----:B------:R-:W-:Y:S02]  /*1be0*/  FMNMX R59, R117, R96, !PT ;  /* 0x00000060753b7209 */ /* 0x000fe40007800000 */
[C---:B------:R-:W-:Y:S02]  /*1bf0*/  ISETP.GT.U32.AND P3, PT, R123.reuse, R110, PT ;  /* 0x0000006e7b00720c */ /* 0x040fe40003f64070 */
[-C--:B------:R-:W-:Y:S02]  /*1c00*/  ISETP.GT.U32.AND P4, PT, R123, R106.reuse, PT ;  /* 0x0000006a7b00720c */ /* 0x080fe40003f84070 */
[----:B------:R-:W-:Y:S02]  /*1c10*/  IADD3 R123, P6, R121, 0x19, RZ ;  /* 0x00000019797b7810 */ /* 0x000fe40007fde0ff */
[----:B------:R-:W-:Y:S01]  /*1c20*/  FMNMX R102, R66, R59, !PT ;  /* 0x0000003b42667209 */ /* 0x000fe20007800000 */
[----:B------:R-:W-:Y:S01]  /*1c30*/  FMUL R67, R70, UR31 ;  /* 0x0000001f46437c20 */ /* 0x000fe20008400000 */
[----:B------:R-:W-:Y:S01]  /*1c40*/  ISETP.GT.U32.AND.EX P4, PT, R100, RZ, PT, P4 ;  /* 0x000000ff6400720c */ /* 0x000fe20003f84140 */
[----:B------:R-:W-:Y:S01]  /*1c50*/  IMAD.X R96, RZ, RZ, R90, P6 ;  /* 0x000000ffff607224 */ /* 0x000fe200030e065a */
[----:B------:R-:W-:-:S02]  /*1c60*/  ISETP.GT.U32.AND P6, PT, R123, R106, PT ;  /* 0x0000006a7b00720c */ /* 0x000fc40003fc4070 */
[----:B------:R-:W-:Y:S01]  /*1c70*/  FMNMX R125, R63, R102, !PT ;  /* 0x000000663f7d7209 */ /* 0x000fe20007800000 */
[----:B------:R-:W-:Y:S01]  /*1c80*/  FMUL R59, R71, UR31 ;  /* 0x0000001f473b7c20 */ /* 0x000fe20008400000 */
[----:B------:R-:W-:Y:S02]  /*1c90*/  ISETP.GT.U32.AND.EX P6, PT, R96, RZ, PT, P6 ;  /* 0x000000ff6000720c */ /* 0x000fe40003fc4160 */
[----:B------:R-:W-:Y:S02]  /*1ca0*/  FSEL R67, R67, -INF , !P4 ;  /* 0xff80000043437808 */ /* 0x000fe40006000000 */
[----:B------:R-:W-:Y:S02]  /*1cb0*/  FMNMX R70, R58, R125, !PT ;  /* 0x0000007d3a467209 */ /* 0x000fe40007800000 */
[----:B------:R-:W-:Y:S02]  /*1cc0*/  FSEL R59, R59, -INF , !P6 ;  /* 0xff8000003b3b7808 */ /* 0x000fe40007000000 */
[----:B------:R-:W-:-:S02]  /*1cd0*/  FMNMX R70, R67, R70, !PT ;  /* 0x0000004643467209 */ /* 0x000fc40007800000 */
[C---:B------:R-:W-:Y:S02]  /*1ce0*/  ISETP.GE.U32.AND P4, PT, R121.reuse, R110, PT ;  /* 0x0000006e7900720c */ /* 0x040fe40003f86070 */
[----:B------:R-:W-:Y:S02]  /*1cf0*/  IADD3 R121, P6, R121, 0x8, RZ ;  /* 0x0000000879797810 */ /* 0x000fe40007fde0ff */
[----:B------:R-:W-:-:S03]  /*1d00*/  FMNMX R70, R59, R70, !PT ;  /* 0x000000463b467209 */ /* 0x000fc60007800000 */
[----:B------:R-:W-:Y:S01]  /*1d10*/  IMAD.X R102, RZ, RZ, R90, P6 ;  /* 0x000000ffff667224 */ /* 0x000fe200030e065a */
[----:B------:R-:W-:Y:S01]  /*1d20*/  ISETP.GT.U32.AND P6, PT, R121, R110, PT ;  /* 0x0000006e7900720c */ /* 0x000fe20003fc4070 */
[----:B------:R-:W-:Y:S01]  /*1d30*/  FMUL R56, R56, UR31 ;  /* 0x0000001f38387c20 */ /* 0x000fe20008400000 */
[----:B------:R-:W0:Y:S01]  /*1d40*/  SHFL.BFLY PT, R121, R70, 0x2, 0x1f ;  /* 0x0c401f0046797f89 */ /* 0x000e2200000e0000 */
[----:B------:R-:W-:Y:S01]  /*1d50*/  FMUL R71, R57, UR31 ;  /* 0x0000001f39477c20 */ /* 0x000fe20008400000 */
[----:B------:R-:W-:Y:S01]  /*1d60*/  ISETP.GE.U32.AND.EX P4, PT, R90, RZ, PT, P4 ;  /* 0x000000ff5a00720c */ /* 0x000fe20003f86140 */
[----:B------:R-:W-:Y:S01]  /*1d70*/  FMUL R57, R60, UR31 ;  /* 0x0000001f3c397c20 */ /* 0x000fe20008400000 */
[----:B------:R-:W-:Y:S02]  /*1d80*/  FSEL R56, R56, -INF , !P5 ;  /* 0xff80000038387808 */ /* 0x000fe40006800000 */
[----:B------:R-:W-:Y:S02]  /*1d90*/  ISETP.GT.U32.AND.EX P6, PT, R102, RZ, PT, P6 ;  /* 0x000000ff6600720c */ /* 0x000fe40003fc4160 */
[----:B------:R-:W-:Y:S01]  /*1da0*/  FSEL R71, R71, -INF , !P4 ;  /* 0xff80000047477808 */ /* 0x000fe20006000000 */
[----:B------:R-:W-:Y:S01]  /*1db0*/  FMUL R60, R61, UR31 ;  /* 0x0000001f3d3c7c20 */ /* 0x000fe20008400000 */
[----:B------:R-:W-:-:S02]  /*1dc0*/  FSEL R57, R57, -INF , !P6 ;  /* 0xff80000039397808 */ /* 0x000fc40007000000 */
[----:B------:R-:W-:Y:S02]  /*1dd0*/  FMNMX R90, R56, R71, !PT ;  /* 0x00000047385a7209 */ /* 0x000fe40007800000 */
[----:B------:R-:W-:Y:S01]  /*1de0*/  ISETP.GT.U32.AND.EX P0, PT, R92, RZ, PT, P0 ;  /* 0x000000ff5c00720c */ /* 0x000fe20003f04100 */
[----:B------:R-:W-:Y:S01]  /*1df0*/  FMUL R92, R64, UR31 ;  /* 0x0000001f405c7c20 */ /* 0x000fe20008400000 */
[----:B------:R-:W-:Y:S02]  /*1e00*/  FSEL R60, R60, -INF , !P1 ;  /* 0xff8000003c3c7808 */ /* 0x000fe40004800000 */
[----:B------:R-:W-:Y:S01]  /*1e10*/  FMNMX R61, R57, R90, !PT ;  /* 0x0000005a393d7209 */ /* 0x000fe20007800000 */
[----:B------:R-:W-:Y:S01]  /*1e20*/  FMUL R94, R65, UR31 ;  /* 0x0000001f415e7c20 */ /* 0x000fe20008400000 */
[----:B------:R-:W-:Y:S02]  /*1e30*/  ISETP.GT.U32.AND.EX P2, PT, R98, RZ, PT, P2 ;  /* 0x000000ff6200720c */ /* 0x000fe40003f44120 */
[----:B------:R-:W-:-:S02]  /*1e40*/  FSEL R92, R92, -INF , !P0 ;  /* 0xff8000005c5c7808 */ /* 0x000fc40004000000 */
[----:B------:R-:W-:Y:S01]  /*1e50*/  FMNMX R61, R60, R61, !PT ;  /* 0x0000003d3c3d7209 */ /* 0x000fe20007800000 */
[----:B------:R-:W-:Y:S01]  /*1e60*/  FMUL R68, R68, UR31 ;  /* 0x0000001f44447c20 */ /* 0x000fe20008400000 */
[----:B------:R-:W-:Y:S02]  /*1e70*/  ISETP.GT.U32.AND P5, PT, R123, R110, PT ;  /* 0x0000006e7b00720c */ /* 0x000fe40003fa4070 */
[----:B------:R-:W-:Y:S02]  /*1e80*/  ISETP.GT.U32.AND.EX P3, PT, R100, RZ, PT, P3 ;  /* 0x000000ff6400720c */ /* 0x000fe40003f64130 */
[----:B------:R-:W-:Y:S02]  /*1e90*/  FSEL R94, R94, -INF , !P2 ;  /* 0xff8000005e5e7808 */ /* 0x000fe40005000000 */
[----:B------:R-:W-:Y:S01]  /*1ea0*/  FMNMX R61, R92, R61, !PT ;  /* 0x0000003d5c3d7209 */ /* 0x000fe20007800000 */
[----:B------:R-:W-:Y:S01]  /*1eb0*/  FMUL R98, R69, UR31 ;  /* 0x0000001f45627c20 */ /* 0x000fe20008400000 */
[----:B0-----:R-:W-:-:S02]  /*1ec0*/  FMNMX R121, R70, R121, !PT ;  /* 0x0000007946797209 */ /* 0x001fc40007800000 */
[----:B------:R-:W-:Y:S02]  /*1ed0*/  ISETP.GT.U32.AND.EX P5, PT, R96, RZ, PT, P5 ;  /* 0x000000ff6000720c */ /* 0x000fe40003fa4150 */
[----:B------:R-:W-:Y:S02]  /*1ee0*/  FSEL R96, R68, -INF , !P3 ;  /* 0xff80000044607808 */ /* 0x000fe40005800000 */
[----:B------:R-:W-:Y:S01]  /*1ef0*/  FMNMX R61, R94, R61, !PT ;  /* 0x0000003d5e3d7209 */ /* 0x000fe20007800000 */
[----:B------:R-:W0:Y:S01]  /*1f00*/  SHFL.BFLY PT, R64, R121, 0x1, 0x1f ;  /* 0x0c201f0079407f89 */ /* 0x000e2200000e0000 */
[----:B------:R-:W-:Y:S02]  /*1f10*/  FSEL R98, R98, -INF , !P5 ;  /* 0xff80000062627808 */ /* 0x000fe40006800000 */
[----:B------:R-:W-:-:S04]  /*1f20*/  FMNMX R61, R96, R61, !PT ;  /* 0x0000003d603d7209 */ /* 0x000fc80007800000 */
[----:B------:R-:W-:-:S05]  /*1f30*/  FMNMX R69, R98, R61, !PT ;  /* 0x0000003d62457209 */ /* 0x000fca0007800000 */
[----:B------:R-:W1:Y:S01]  /*1f40*/  SHFL.BFLY PT, R68, R69, 0x2, 0x1f ;  /* 0x0c401f0045447f89 */ /* 0x000e6200000e0000 */
[----:B0-----:R-:W-:-:S04]  /*1f50*/  FMNMX R64, R121, R64, !PT ;  /* 0x0000004079407209 */ /* 0x001fc80007800000 */
[----:B------:R-:W-:-:S05]  /*1f60*/  FMNMX R64, R64, R113, !PT ;  /* 0x0000007140407209 */ /* 0x000fca0007800000 */
[----:B------:R-:W-:Y:S01]  /*1f70*/  FADD R62, R62, -R64 ;  /* 0x800000403e3e7221 */ /* 0x000fe20000000000 */
[----:B-1----:R-:W-:-:S03]  /*1f80*/  FMNMX R61, R69, R68, !PT ;  /* 0x00000044453d7209 */ /* 0x002fc60007800000 */
[----:B------:R-:W-:Y:S02]  /*1f90*/  FMUL R68, R62, 1.4426950216293334961 ;  /* 0x3fb8aa3b3e447820 */ /* 0x000fe40000400000 */
[----:B------:R-:W0:Y:S01]  /*1fa0*/  SHFL.BFLY PT, R62, R61, 0x1, 0x1f ;  /* 0x0c201f003d3e7f89 */ /* 0x000e2200000e0000 */
[--C-:B------:R-:W-:Y:S01]  /*1fb0*/  FADD R117, R117, -R64.reuse ;  /* 0x8000004075757221 */ /* 0x100fe20000000000 */
[----:B------:R-:W-:-:S03]  /*1fc0*/  FADD R69, R66, -R64 ;  /* 0x8000004042457221 */ /* 0x000fc60000000000 */
[----:B------:R-:W-:Y:S01]  /*1fd0*/  FMUL R117, R117, 1.4426950216293334961 ;  /* 0x3fb8aa3b75757820 */ /* 0x000fe20000400000 */
[----:B------:R-:W-:-:S03]  /*1fe0*/  FADD R58, R58, -R64 ;  /* 0x800000403a3a7221 */ /* 0x000fc60000000000 */
[----:B------:R0:W-:Y:S01]  /*1ff0*/  MUFU.EX2 R66, R117 ;  /* 0x0000007500427308 */ /* 0x0001e20000000800 */
[----:B------:R-:W-:Y:S01]  /*2000*/  FMUL R100, R58, 1.4426950216293334961 ;  /* 0x3fb8aa3b3a647820 */ /* 0x000fe20000400000 */
[----:B------:R-:W-:Y:S01]  /*2010*/  FADD R58, R67, -R64 ;  /* 0x80000040433a7221 */ /* 0x000fe20000000000 */
[----:B--2---:R1:W-:Y:S04]  /*2020*/  STS.U16 [R108+UR17+0x4000], R91 ;  /* 0x0040005b6c007988 */ /* 0x0043e80008000411 */
[----:B-----5:R-:W-:Y:S01]  /*2030*/  STS.U16 [R108+UR17+0x4200], R93 ;  /* 0x0042005d6c007988 */ /* 0x020fe20008000411 */
[----:B------:R-:W-:Y:S01]  /*2040*/  FMUL R90, R58, 1.4426950216293334961 ;  /* 0x3fb8aa3b3a5a7820 */ /* 0x000fe20000400000 */
[----:B0-----:R-:W-:Y:S02]  /*2050*/  FMNMX R117, R61, R62, !PT ;  /* 0x0000003e3d757209 */ /* 0x001fe40007800000 */
[----:B----4-:R-:W-:Y:S02]  /*2060*/  STS.U16 [R108+UR17+0x4400], R95 ;  /* 0x0044005f6c007988 */ /* 0x010fe40008000411 */
[----:B------:R-:W-:-:S02]  /*2070*/  FMNMX R117, R117, R82, !PT ;  /* 0x0000005275757209 */ /* 0x000fc40007800000 */
[----:B---3--:R-:W-:Y:S01]  /*2080*/  STS.U16 [R108+UR17+0x4600], R97 ;  /* 0x004600616c007988 */ /* 0x008fe20008000411 */
[----:B------:R-:W-:-:S03]  /*2090*/  FADD R58, -R64, R113 ;  /* 0x00000071403a7221 */ /* 0x000fc60000000100 */
[----:B------:R-:W-:Y:S04]  /*20a0*/  STS.U16 [R108+UR17+0x4800], R99 ;  /* 0x004800636c007988 */ /* 0x000fe80008000411 */
[----:B------:R-:W-:Y:S04]  /*20b0*/  STS.U16 [R108+UR17+0x4a00], R101 ;  /* 0x004a00656c007988 */ /* 0x000fe80008000411 */
[----:B------:R-:W-:Y:S04]  /*20c0*/  STS.U16 [R108+UR17+0x4c00], R103 ;  /* 0x004c00676c007988 */ /* 0x000fe80008000411 */
[----:B------:R-:W-:Y:S01]  /*20d0*/  STS.U16 [R108+UR17+0x4e00], R105 ;  /* 0x004e00696c007988 */ /* 0x000fe20008000411 */
[--C-:B------:R-:W-:Y:S01]  /*20e0*/  FADD R56, R56, -R117.reuse ;  /* 0x8000007538387221 */ /* 0x100fe20000000000 */
[----:B------:R0:W-:Y:S06]  /*20f0*/  MEMBAR.ALL.CTA ;  /* 0x0000000000007992 */ /* 0x0001ec0000008000 */
[----:B0-----:R-:W0:Y:S01]  /*2100*/  FENCE.VIEW.ASYNC.S ;  /* 0x00000000000073c6 */ /* 0x001e220000000000 */
[----:B------:R-:W-:Y:S01]  /*2110*/  FMUL R61, R58, 1.4426950216293334961 ;  /* 0x3fb8aa3b3a3d7820 */ /* 0x000fe20000400000 */
[----:B------:R-:W-:Y:S01]  /*2120*/  FMUL R58, R56, 1.4426950216293334961 ;  /* 0x3fb8aa3b383a7820 */ /* 0x000fe20000400000 */
[----:B------:R-:W-:-:S04]  /*2130*/  FADD R56, R71, -R117 ;  /* 0x8000007547387221 */ /* 0x000fc80000000000 */
[----:B------:R-:W-:Y:S01]  /*2140*/  FMUL R56, R56, 1.4426950216293334961 ;  /* 0x3fb8aa3b38387820 */ /* 0x000fe20000400000 */
[--C-:B------:R-:W-:Y:S01]  /*2150*/  FADD R94, R94, -R117.reuse ;  /* 0x800000755e5e7221 */ /* 0x100fe20000000000 */
[--C-:B------:R-:W-:Y:S01]  /*2160*/  FADD R119, R119, -R64.reuse ;  /* 0x8000004077777221 */ /* 0x100fe20000000000 */
[--C-:B------:R-:W-:Y:S01]  /*2170*/  FADD R92, R92, -R117.reuse ;  /* 0x800000755c5c7221 */ /* 0x100fe20000000000 */
[----:B------:R2:W-:Y:S01]  /*2180*/  MUFU.EX2 R102, R56 ;  /* 0x0000003800667308 */ /* 0x0005e20000000800 */
[--C-:B------:R-:W-:Y:S01]  /*2190*/  FADD R96, R96, -R117.reuse ;  /* 0x8000007560607221 */ /* 0x100fe20000000000 */
[--C-:B------:R-:W-:Y:S01]  /*21a0*/  FADD R63, R63, -R64.reuse ;  /* 0x800000403f3f7221 */ /* 0x100fe20000000000 */
[----:B------:R-:W-:Y:S01]  /*21b0*/  FADD R59, R59, -R64 ;  /* 0x800000403b3b7221 */ /* 0x000fe20000000000 */
[--C-:B------:R-:W-:Y:S01]  /*21c0*/  FADD R57, R57, -R117.reuse ;  /* 0x8000007539397221 */ /* 0x100fe20000000000 */
[--C-:B------:R-:W-:Y:S01]  /*21d0*/  FADD R60, R60, -R117.reuse ;  /* 0x800000753c3c7221 */ /* 0x100fe20000000000 */
[----:B------:R-:W-:Y:S01]  /*21e0*/  FADD R98, R98, -R117 ;  /* 0x8000007562627221 */ /* 0x000fe20000000000 */
[----:B--2---:R-:W-:Y:S01]  /*21f0*/  FADD R56, -R117, R82 ;  /* 0x0000005275387221 */ /* 0x004fe20000000100 */
[----:B------:R-:W-:Y:S01]  /*2200*/  FMUL R121, R94, 1.4426950216293334961 ;  /* 0x3fb8aa3b5e797820 */ /* 0x000fe20000400000 */
        /* <DEDUP_REMOVED lines=10> */
[----:B------:R-:W-:Y:S08]  /*22b0*/  MUFU.EX2 R67, R100 ;  /* 0x0000006400437308 */ /* 0x000ff00000000800 */
[----:B------:R-:W2:Y:S08]  /*22c0*/  MUFU.EX2 R100, R61 ;  /* 0x0000003d00647308 */ /* 0x000eb00000000800 */
[----:B-1----:R-:W1:Y:S08]  /*22d0*/  MUFU.EX2 R91, R56 ;  /* 0x00000038005b7308 */ /* 0x002e700000000800 */
[----:B------:R-:W-:Y:S08]  /*22e0*/  MUFU.EX2 R65, R65 ;  /* 0x0000004100417308 */ /* 0x000ff00000000800 */
[----:B------:R-:W3:Y:S08]  /*22f0*/  MUFU.EX2 R68, R68 ;  /* 0x0000004400447308 */ /* 0x000ef00000000800 */
[----:B------:R-:W4:Y:S08]  /*2300*/  MUFU.EX2 R69, R69 ;  /* 0x0000004500457308 */ /* 0x000f300000000800 */
[----:B------:R-:W-:Y:S08]  /*2310*/  MUFU.EX2 R70, R63 ;  /* 0x0000003f00467308 */ /* 0x000ff00000000800 */
[----:B------:R-:W-:Y:S08]  /*2320*/  MUFU.EX2 R90, R90 ;  /* 0x0000005a005a7308 */ /* 0x000ff00000000800 */
[----:B------:R-:W-:Y:S08]  /*2330*/  MUFU.EX2 R113, R59 ;  /* 0x0000003b00717308 */ /* 0x000ff00000000800 */
[----:B------:R-:W5:Y:S08]  /*2340*/  MUFU.EX2 R71, R58 ;  /* 0x0000003a00477308 */ /* 0x000f700000000800 */
[----:B------:R3:W-:Y:S08]  /*2350*/  MUFU.EX2 R104, R57 ;  /* 0x0000003900687308 */ /* 0x0007f00000000800 */
[----:B------:R-:W0:Y:S08]  /*2360*/  MUFU.EX2 R119, R60 ;  /* 0x0000003c00777308 */ /* 0x000e300000000800 */
[----:B------:R-:W-:Y:S08]  /*2370*/  MUFU.EX2 R92, R92 ;  /* 0x0000005c005c7308 */ /* 0x000ff00000000800 */
[----:B------:R-:W0:Y:S08]  /*2380*/  MUFU.EX2 R121, R121 ;  /* 0x0000007900797308 */ /* 0x000e300000000800 */
[----:B------:R-:W-:Y:S08]  /*2390*/  MUFU.EX2 R94, R94 ;  /* 0x0000005e005e7308 */ /* 0x000ff00000000800 */
[----:B------:R-:W0:Y:S01]  /*23a0*/  MUFU.EX2 R123, R98 ;  /* 0x00000062007b7308 */ /* 0x000e220000000800 */
[-C--:B--2---:R-:W-:Y:S01]  /*23b0*/  FMUL R26, R26, R100.reuse ;  /* 0x000000641a1a7220 */ /* 0x084fe20000400000 */
[-C--:B------:R-:W-:Y:S01]  /*23c0*/  FMUL R27, R27, R100.reuse ;  /* 0x000000641b1b7220 */ /* 0x080fe20000400000 */
        /* <DEDUP_REMOVED lines=13> */
[----:B------:R-:W-:Y:S01]  /*24a0*/  FMUL R55, R55, R100 ;  /* 0x0000006437377220 */ /* 0x000fe20000400000 */
[-C--:B-1----:R-:W-:Y:S01]  /*24b0*/  FMUL R24, R24, R91.reuse ;  /* 0x0000005b18187220 */ /* 0x082fe20000400000 */
        /* <DEDUP_REMOVED lines=15> */
[----:B---3--:R-:W-:-:S02]  /*25b0*/  F2FP.F16.F32.PACK_AB R57, R68, R65 ;  /* 0x000000414439723e */ /* 0x008fc400000000ff */
[----:B----4-:R-:W-:Y:S02]  /*25c0*/  F2FP.F16.F32.PACK_AB R59, R69, R66 ;  /* 0x00000042453b723e */ /* 0x010fe400000000ff */
[----:B-----5:R-:W-:Y:S02]  /*25d0*/  F2FP.F16.F32.PACK_AB R56, R102, R71 ;  /* 0x000000476638723e */ /* 0x020fe400000000ff */
[----:B0-----:R-:W-:Y:S02]  /*25e0*/  F2FP.F16.F32.PACK_AB R58, R119, R104 ;  /* 0x00000068773a723e */ /* 0x001fe400000000ff */
[----:B------:R-:W-:Y:S02]  /*25f0*/  F2FP.F16.F32.PACK_AB R60, R121, R92 ;  /* 0x0000005c793c723e */ /* 0x000fe400000000ff */
[----:B------:R-:W-:Y:S02]  /*2600*/  F2FP.F16.F32.PACK_AB R61, R67, R70 ;  /* 0x00000046433d723e */ /* 0x000fe400000000ff */
[----:B------:R-:W-:-:S02]  /*2610*/  F2FP.F16.F32.PACK_AB R62, R123, R94 ;  /* 0x0000005e7b3e723e */ /* 0x000fc400000000ff */
[----:B------:R-:W-:Y:S01]  /*2620*/  F2FP.F16.F32.PACK_AB R63, R113, R90 ;  /* 0x0000005a713f723e */ /* 0x000fe200000000ff */
[----:B------:R-:W-:Y:S06]  /*2630*/  BAR.SYNC.DEFER_BLOCKING 0x0 ;  /* 0x0000000000007b1d */ /* 0x000fec0000010000 */
[----:B------:R-:W-:Y:S01]  /*2640*/  UMOV UR22, UR6 ;  /* 0x0000000600167c82 */ /* 0x000fe20008000000 */
[----:B------:R-:W-:Y:S01]  /*2650*/  UMOV UR23, 0x80000020 ;  /* 0x8000002000177882 */ /* 0x000fe20000000000 */
[----:B------:R-:W-:-:S06]  /*2660*/  WARPGROUP.ARRIVE ;  /* 0x00000000000079c5 */ /* 0x000fcc0000000000 */
[----:B------:R-:W-:Y:S01]  /*2670*/  HGMMA.64x64x16.F32 R24, R56, gdesc[UR20], R24 ;  /* 0x00e0001438187df0 */ /* 0x000fe20008700818 */
[----:B------:R-:W-:Y:S01]  /*2680*/  FADD R65, R65, R68 ;  /* 0x0000004441417221 */ /* 0x000fe20000000000 */
[----:B------:R-:W-:-:S03]  /*2690*/  FADD R71, R71, R102 ;  /* 0x0000006647477221 */ /* 0x000fc60000000000 */
        /* <DEDUP_REMOVED lines=11> */
[----:B------:R-:W-:-:S04]  /*2750*/  FADD R94, R123, R94 ;  /* 0x0000005e7b5e7221 */ /* 0x000fc80000000000 */
[----:B------:R-:W0:Y:S04]  /*2760*/  SHFL.BFLY PT, R67, R90, 0x2, 0x1f ;  /* 0x0c401f005a437f89 */ /* 0x000e2800000e0000 */
[----:B------:R-:W1:Y:S01]  /*2770*/  SHFL.BFLY PT, R65, R94, 0x2, 0x1f ;  /* 0x0c401f005e417f89 */ /* 0x000e6200000e0000 */
[----:B------:R-:W-:Y:S01]  /*2780*/  HGMMA.64x64x16.F32 R24, R60, gdesc[UR16], R24, gsb0 ;  /* 0x00e000103c187df0 */ /* 0x000fe20008000818 */
[----:B0-----:R-:W-:Y:S01]  /*2790*/  FADD R67, R90, R67 ;  /* 0x000000435a437221 */ /* 0x001fe20000000000 */
[----:B-1----:R-:W-:Y:S01]  /*27a0*/  FADD R65, R94, R65 ;  /* 0x000000415e417221 */ /* 0x002fe20000000000 */
[----:B------:R-:W-:-:S03]  /*27b0*/  UIADD3 UR4, UP0, UR4, 0x20, URZ ;  /* 0x0000002004047890 */ /* 0x000fc6000ff1e03f */
[----:B------:R-:W0:Y:S01]  /*27c0*/  SHFL.BFLY PT, R68, R67, 0x1, 0x1f ;  /* 0x0c201f0043447f89 */ /* 0x000e2200000e0000 */
[----:B------:R-:W-:-:S03]  /*27d0*/  UIADD3.X UR5, URZ, UR5, URZ, UP0, !UPT ;  /* 0x000000053f057290 */ /* 0x000fc600087fe43f */
[----:B------:R-:W1:Y:S01]  /*27e0*/  SHFL.BFLY PT, R66, R65, 0x1, 0x1f ;  /* 0x0c201f0041427f89 */ /* 0x000e6200000e0000 */
[----:B------:R-:W-:Y:S02]  /*27f0*/  ISETP.LE.U32.AND P0, PT, R114, UR4, PT ;  /* 0x0000000472007c0c */ /* 0x000fe4000bf03070 */
[----:B------:R-:W-:-:S05]  /*2800*/  IMAD.U32 R70, RZ, RZ, UR5 ;  /* 0x00000005ff467e24 */ /* 0x000fca000f8e00ff */
[----:B------:R-:W-:Y:S01]  /*2810*/  ISETP.GE.U32.AND.EX P0, PT, R70, RZ, PT, P0 ;  /* 0x000000ff4600720c */ /* 0x000fe20003f06100 */
[----:B------:R-:W-:Y:S02]  /*2820*/  IMAD R107, R83, 0x20, R107 ;  /* 0x00000020536b7824 */ /* 0x000fe400078e026b */
[----:B------:R-:W-:Y:S02]  /*2830*/  IMAD R109, R85, 0x20, R109 ;  /* 0x00000020556d7824 */ /* 0x000fe400078e026d */
[----:B------:R-:W-:Y:S02]  /*2840*/  IMAD.MOV.U32 R82, RZ, RZ, R117 ;  /* 0x000000ffff527224 */ /* 0x000fe400078e0075 */
[----:B------:R-:W-:Y:S02]  /*2850*/  IMAD.MOV.U32 R113, RZ, RZ, R64 ;  /* 0x000000ffff717224 */ /* 0x000fe400078e0040 */
[----:B0-----:R-:W-:Y:S01]  /*2860*/  FADD R69, R67, R68 ;  /* 0x0000004443457221 */ /* 0x001fe20000000000 */
[----:B-1----:R-:W-:-:S03]  /*2870*/  FADD R66, R65, R66 ;  /* 0x0000004241427221 */ /* 0x002fc60000000000 */
[----:B------:R-:W-:Y:S01]  /*2880*/  FFMA R111, R100, R111, R69 ;  /* 0x0000006f646f7223 */ /* 0x000fe20000000045 */
[----:B------:R-:W-:Y:S02]  /*2890*/  IMAD.MOV.U32 R65, RZ, RZ, R117 ;  /* 0x000000ffff417224 */ /* 0x000fe400078e0075 */
[----:B------:R-:W-:Y:S01]  /*28a0*/  FFMA R112, R91, R112, R66 ;  /* 0x000000705b707223 */ /* 0x000fe20000000042 */
[----:B------:R-:W-:Y:S02]  /*28b0*/  WARPGROUP.DEPBAR.LE gsb0, 0x0 ;  /* 0x00008000000079c5 */ /* 0x000fe40000010000 */
[----:B------:R-:W-:Y:S05]  /*28c0*/  @!P0 BRA `(.L_x_1) ;  /* 0xffffffec00288947 */ /* 0x000fea000383ffff */
.L_x_0:
[----:B------:R-:W0:Y:S01]  /*28d0*/  LDC R21, c[0x0][0x278] ;  /* 0x00009e00ff157b82 */ /* 0x000e220000000800 */
[----:B------:R-:W-:Y:S01]  /*28e0*/  FMUL R2, R55, 0.25 ;  /* 0x3e80000037027820 */ /* 0x000fe20000400000 */
[----:B------:R-:W-:Y:S01]  /*28f0*/  FMUL R3, R54, 0.25 ;  /* 0x3e80000036037820 */ /* 0x000fe20000400000 */
[----:B------:R-:W-:Y:S01]  /*2900*/  FSETP.GT.AND P1, PT, |R111|, 8.50705917302346158658e+37, PT ;  /* 0x7e8000006f00780b */ /* 0x000fe20003f24200 */
[----:B------:R-:W-:Y:S01]  /*2910*/  FMUL R9, R26, 0.25 ;  /* 0x3e8000001a097820 */ /* 0x000fe20000400000 */
[----:B------:R-:W-:Y:S01]  /*2920*/  FMUL R4, R31, 0.25 ;  /* 0x3e8000001f047820 */ /* 0x000fe20000400000 */
[----:B------:R-:W-:Y:S01]  /*2930*/  FSETP.GT.AND P2, PT, |R112|, 8.50705917302346158658e+37, PT ;  /* 0x7e8000007000780b */ /* 0x000fe20003f44200 */
[----:B---3--:R-:W-:Y:S01]  /*2940*/  FMUL R5, R30, 0.25 ;  /* 0x3e8000001e057820 */ /* 0x008fe20000400000 */
[----:B------:R-:W-:Y:S01]  /*2950*/  FSEL R19, R2, R55, P1 ;  /* 0x0000003702137208 */ /* 0x000fe20000800000 */
[----:B------:R-:W-:Y:S01]  /*2960*/  FMUL R2, R47, 0.25 ;  /* 0x3e8000002f027820 */ /* 0x000fe20000400000 */
        /* <DEDUP_REMOVED lines=14> */
[----:B0-----:R-:W-:-:S02]  /*2a50*/  IMAD R26, R0, R21, RZ ;  /* 0x00000015001a7224 */ /* 0x001fc400078e02ff */
        /* <DEDUP_REMOVED lines=19> */
[----:B------:R-:W-:Y:S01]  /*2b90*/  LOP3.LUT R0, R87, 0x7, RZ, 0xc0, !PT ;  /* 0x0000000757007812 */ /* 0x000fe200078ec0ff */
[----:B------:R-:W-:Y:S01]  /*2ba0*/  FMUL R16, R43, 0.25 ;  /* 0x3e8000002b107820 */ /* 0x000fe20000400000 */
[----:B------:R-:W-:Y:S01]  /*2bb0*/  FSEL R12, R12, R35, P1 ;  /* 0x000000230c0c7208 */ /* 0x000fe20000800000 */
[----:B------:R-:W-:Y:S01]  /*2bc0*/  FMUL R17, R42, 0.25 ;  /* 0x3e8000002a117820 */ /* 0x000fe20000400000 */
[----:B------:R-:W-:Y:S01]  /*2bd0*/  FSEL R13, R13, R34, P1 ;  /* 0x000000220d0d7208 */ /* 0x000fe20000800000 */
[----:B------:R-:W-:Y:S01]  /*2be0*/  FMUL R33, R28, 0.25 ;  /* 0x3e8000001c217820 */ /* 0x000fe20000400000 */
[----:B------:R-:W-:Y:S01]  /*2bf0*/  FSEL R35, R2, R37, P2 ;  /* 0x0000002502237208 */ /* 0x000fe20001000000 */
[----:B------:R-:W-:Y:S01]  /*2c00*/  IMAD.SHL.U32 R2, R87, 0x8, RZ ;  /* 0x0000000857027824 */ /* 0x000fe200078e00ff */
[----:B------:R-:W-:Y:S01]  /*2c10*/  FSEL R34, R3, R32, P2 ;  /* 0x0000002003227208 */ /* 0x000fe20001000000 */
[----:B------:R-:W-:Y:S01]  /*2c20*/  FMUL R3, R24, 0.25 ;  /* 0x3e80000018037820 */ /* 0x000fe20000400000 */
[----:B------:R-:W-:Y:S01]  /*2c30*/  FSEL R6, R6, R25, P2 ;  /* 0x0000001906067208 */ /* 0x000fe20001000000 */
[----:B------:R-:W-:Y:S01]  /*2c40*/  FMUL R9, R40, 0.25 ;  /* 0x3e80000028097820 */ /* 0x000fe20000400000 */
[----:B------:R-:W-:Y:S01]  /*2c50*/  LEA R25, R0, UR17, 0x4 ;  /* 0x0000001100197c11 */ /* 0x000fe2000f8e20ff */
[----:B------:R-:W-:Y:S01]  /*2c60*/  FMUL R22, R53, 0.25 ;  /* 0x3e80000035167820 */ /* 0x000fe20000400000 */
[----:B------:R-:W-:Y:S01]  /*2c70*/  LOP3.LUT R38, R87, 0x8, RZ, 0xc0, !PT ;  /* 0x0000000857267812 */ /* 0x000fe200078ec0ff */
[----:B------:R-:W-:Y:S01]  /*2c80*/  FMUL R27, R48, 0.25 ;  /* 0x3e800000301b7820 */ /* 0x000fe20000400000 */
[----:B------:R-:W-:Y:S01]  /*2c90*/  LOP3.LUT R2, R2, 0x780, RZ, 0xc0, !PT ;  /* 0x0000078002027812 */ /* 0x000fe200078ec0ff */
[--C-:B------:R-:W-:Y:S01]  /*2ca0*/  IMAD R32, R0, -0x8, R25.reuse ;  /* 0xfffffff800207824 */ /* 0x100fe200078e0219 */
[----:B------:R-:W-:Y:S01]  /*2cb0*/  FSEL R59, R3, R24, P2 ;  /* 0x00000018033b7208 */ /* 0x000fe20001000000 */
[----:B------:R-:W-:-:S02]  /*2cc0*/  IMAD R49, R38, 0x100, R25 ;  /* 0x0000010026317824 */ /* 0x000fc400078e0219 */
[C---:B------:R-:W-:Y:S01]  /*2cd0*/  FMUL R3, R112.reuse, 8388608 ;  /* 0x4b00000070037820 */ /* 0x040fe20000400000 */
[----:B------:R-:W-:Y:S01]  /*2ce0*/  FSETP.GEU.AND P3, PT, R112, 1.175494350822287508e-38, PT ;  /* 0x008000007000780b */ /* 0x000fe20003f6e000 */
[C---:B------:R-:W-:Y:S01]  /*2cf0*/  FMUL R0, R111.reuse, 8388608 ;  /* 0x4b0000006f007820 */ /* 0x040fe20000400000 */
[C---:B------:R-:W-:Y:S01]  /*2d00*/  FSETP.GEU.AND P4, PT, R111.reuse, 1.175494350822287508e-38, PT ;  /* 0x008000006f00780b */ /* 0x040fe20003f8e000 */
[----:B------:R-:W-:Y:S01]  /*2d10*/  IMAD.IADD R49, R2, 0x1, R49 ;  /* 0x0000000102317824 */ /* 0x000fe200078e0231 */
[----:B------:R-:W-:Y:S01]  /*2d20*/  FSETP.GEU.AND P5, PT, |R111|, 1.175494350822287508e-38, PT ;  /* 0x008000006f00780b */ /* 0x000fe20003fae200 */
[----:B------:R-:W-:Y:S01]  /*2d30*/  FMUL R68, R41, 0.25 ;  /* 0x3e80000029447820 */ /* 0x000fe20000400000 */
[----:B------:R-:W-:Y:S01]  /*2d40*/  FSEL R2, R3, R112, !P3 ;  /* 0x0000007003027208 */ /* 0x000fe20005800000 */
[----:B------:R-:W-:Y:S01]  /*2d50*/  IMAD R58, R21, 0x2, R26 ;  /* 0x00000002153a7824 */ /* 0x000fe200078e021a */
[----:B------:R-:W-:Y:S01]  /*2d60*/  FSEL R3, R0, R111, !P4 ;  /* 0x0000006f00037208 */ /* 0x000fe20006000000 */
[----:B------:R-:W-:Y:S01]  /*2d70*/  @P1 FMUL R111, R111, 0.25 ;  /* 0x3e8000006f6f1820 */ /* 0x000fe20000400000 */
[----:B------:R-:W-:Y:S01]  /*2d80*/  FSEL R23, R23, R50, P1 ;  /* 0x0000003217177208 */ /* 0x000fe20000800000 */
[----:B------:R-:W-:Y:S01]  /*2d90*/  VIADD R0, R2, 0xc0cafb0d ;  /* 0xc0cafb0d02007836 */ /* 0x000fe20000000000 */
[----:B------:R-:W-:Y:S01]  /*2da0*/  FSEL R16, R16, R43, P1 ;  /* 0x0000002b10107208 */ /* 0x000fe20000800000 */
[----:B------:R-:W-:Y:S01]  /*2db0*/  VIADD R24, R3, 0xc0cafb0d ;  /* 0xc0cafb0d03187836 */ /* 0x000fe20000000000 */
[----:B------:R-:W-:Y:S01]  /*2dc0*/  FSEL R17, R17, R42, P1 ;  /* 0x0000002a11117208 */ /* 0x000fe20000800000 */
[----:B------:R-:W-:Y:S01]  /*2dd0*/  IMAD R56, R21, 0x2, R58 ;  /* 0x0000000215387824 */ /* 0x000fe200078e023a */
[C---:B------:R-:W-:Y:S01]  /*2de0*/  FSETP.GEU.AND P1, PT, |R112|.reuse, 1.175494350822287508e-38, PT ;  /* 0x008000007000780b */ /* 0x040fe20003f2e200 */
[----:B------:R-:W-:Y:S01]  /*2df0*/  @!P5 FMUL R111, R111, 16777216 ;  /* 0x4b8000006f6fd820 */ /* 0x000fe20000400000 */
[----:B------:R-:W-:Y:S01]  /*2e00*/  @P2 FMUL R112, R112, 0.25 ;  /* 0x3e80000070702820 */ /* 0x000fe20000400000 */
[----:B------:R-:W-:Y:S01]  /*2e10*/  LOP3.LUT R25, R0, 0xff800000, RZ, 0xc0, !PT ;  /* 0xff80000000197812 */ /* 0x000fe200078ec0ff */
[----:B------:R-:W-:Y:S01]  /*2e20*/  @!P5 FMUL R19, R19, 16777216 ;  /* 0x4b8000001313d820 */ /* 0x000fe20000400000 */
[----:B------:R-:W-:Y:S01]  /*2e30*/  FSEL R28, R33, R28, P2 ;  /* 0x0000001c211c7208 */ /* 0x000fe20001000000 */
[----:B------:R-:W-:Y:S01]  /*2e40*/  @!P5 FMUL R18, R18, 16777216 ;  /* 0x4b8000001212d820 */ /* 0x000fe20000400000 */
[----:B------:R-:W0:Y:S01]  /*2e50*/  MUFU.RCP R111, R111 ;  /* 0x0000006f006f7308 */ /* 0x000e220000001000 */
[----:B------:R-:W-:Y:S01]  /*2e60*/  @!P5 FMUL R20, R20, 16777216 ;  /* 0x4b8000001414d820 */ /* 0x000fe20000400000 */
        /* <DEDUP_REMOVED lines=10> */
[----:B------:R-:W1:Y:S01]  /*2f10*/  MUFU.RCP R112, R112 ;  /* 0x0000007000707308 */ /* 0x000e620000001000 */
[----:B------:R-:W-:Y:S01]  /*2f20*/  @!P5 FMUL R31, R31, 16777216 ;  /* 0x4b8000001f1fd820 */ /* 0x000fe20000400000 */
[----:B------:R-:W-:Y:S01]  /*2f30*/  @!P5 FMUL R30, R30, 16777216 ;  /* 0x4b8000001e1ed820 */ /* 0x000fe20000400000 */
[----:B------:R-:W-:Y:S01]  /*2f40*/  @!P5 FMUL R7, R7, 16777216 ;  /* 0x4b8000000707d820 */ /* 0x000fe20000400000 */
[----:B------:R-:W-:Y:S01]  /*2f50*/  I2FP.F32.S32 R33, R25 ;  /* 0x0000001900217245 */ /* 0x000fe20000201400 */
[----:B------:R-:W-:Y:S01]  /*2f60*/  @!P5 FMUL R8, R8, 16777216 ;  /* 0x4b8000000808d820 */ /* 0x000fe20000400000 */
[----:B------:R-:W-:Y:S01]  /*2f70*/  IMAD.IADD R25, R2, 0x1, -R25 ;  /* 0x0000000102197824 */ /* 0x000fe200078e0a19 */
[----:B------:R-:W-:Y:S01]  /*2f80*/  LOP3.LUT R42, R24, 0xff800000, RZ, 0xc0, !PT ;  /* 0xff800000182a7812 */ /* 0x000fe200078ec0ff */
[C---:B0-----:R-:W-:Y:S01]  /*2f90*/  FMUL R19, R111.reuse, R19 ;  /* 0x000000136f137220 */ /* 0x041fe20000400000 */
[C---:B------:R-:W-:Y:S01]  /*2fa0*/  FMUL R18, R111.reuse, R18 ;  /* 0x000000126f127220 */ /* 0x040fe20000400000 */
        /* <DEDUP_REMOVED lines=13> */
[----:B------:R-:W-:Y:S01]  /*3080*/  FMUL R111, R111, R8 ;  /* 0x000000086f6f7220 */ /* 0x000fe20000400000 */
[----:B------:R-:W-:Y:S01]  /*3090*/  @!P1 FMUL R5, R5, 16777216 ;  /* 0x4b80000005059820 */ /* 0x000fe20000400000 */
[----:B------:R-:W-:-:S02]  /*30a0*/  IMAD.MOV.U32 R7, RZ, RZ, 0x3dc6b27f ;  /* 0x3dc6b27fff077424 */ /* 0x000fc400078e00ff */
[----:B------:R-:W-:Y:S01]  /*30b0*/  FADD R8, R25, -1 ;  /* 0xbf80000019087421 */ /* 0x000fe20000000000 */
[----:B------:R-:W-:Y:S01]  /*30c0*/  I2FP.F32.S32 R37, R42 ;  /* 0x0000002a00257245 */ /* 0x000fe20000201400 */
[----:B------:R-:W-:Y:S02]  /*30d0*/  IMAD.IADD R42, R3, 0x1, -R42 ;  /* 0x00000001032a7824 */ /* 0x000fe400078e0a2a */
[----:B-1----:R-:W-:Y:S01]  /*30e0*/  FMUL R25, R112, R5 ;  /* 0x0000000570197220 */ /* 0x002fe20000400000 */
[----:B------:R-:W-:Y:S01]  /*30f0*/  FFMA.FTZ R5, R8, R7, -0.16845393180847167969 ;  /* 0xbe2c7f3008057423 */ /* 0x000fe20000010007 */
[----:B------:R-:W-:Y:S01]  /*3100*/  LOP3.LUT P0, RZ, R87, 0x80, RZ, 0xc0, !PT ;  /* 0x0000008057ff7812 */ /* 0x000fe2000780c0ff */
[----:B------:R-:W-:Y:S01]  /*3110*/  FADD R42, R42, -1 ;  /* 0xbf8000002a2a7421 */ /* 0x000fe20000000000 */
[----:B------:R-:W-:Y:S01]  /*3120*/  FSEL R9, R9, R40, P2 ;  /* 0x0000002809097208 */ /* 0x000fe20001000000 */
[----:B------:R-:W-:Y:S01]  /*3130*/  FFMA.FTZ R5, R8, R5, 0.1716887056827545166 ;  /* 0x3e2fcf2a08057423 */ /* 0x000fe20000010005 */
[----:B------:R-:W-:-:S02]  /*3140*/  IMAD.SHL.U32 R87, R87, 0x4, RZ ;  /* 0x0000000457577824 */ /* 0x000fc400078e00ff */
[----:B------:R-:W-:Y:S01]  /*3150*/  FFMA.FTZ R7, R42, R7, -0.16845393180847167969 ;  /* 0xbe2c7f302a077423 */ /* 0x000fe20000010007 */
[----:B------:R-:W-:Y:S01]  /*3160*/  FSEL R24, RZ, -23, P4 ;  /* 0xc1b80000ff187808 */ /* 0x000fe20002000000 */
[----:B------:R-:W-:Y:S01]  /*3170*/  FFMA.FTZ R5, R8, R5, -0.17900948226451873779 ;  /* 0xbe374e4308057423 */ /* 0x000fe20000010005 */
[----:B------:R-:W-:Y:S01]  /*3180*/  @!P1 FMUL R9, R9, 16777216 ;  /* 0x4b80000009099820 */ /* 0x000fe20000400000 */
[----:B------:R-:W-:Y:S01]  /*3190*/  FFMA.FTZ R7, R42, R7, 0.1716887056827545166 ;  /* 0x3e2fcf2a2a077423 */ /* 0x000fe20000010007 */
[----:B------:R-:W-:Y:S01]  /*31a0*/  LOP3.LUT R87, R87, 0x1c0, RZ, 0xc0, !PT ;  /* 0x000001c057577812 */ /* 0x000fe200078ec0ff */
[----:B------:R-:W-:Y:S01]  /*31b0*/  FFMA.FTZ R5, R8, R5, 0.20512372255325317383 ;  /* 0x3e520bf408057423 */ /* 0x000fe20000010005 */
[----:B------:R-:W-:Y:S01]  /*31c0*/  FMUL R62, R112, R9 ;  /* 0x00000009703e7220 */ /* 0x000fe20000400000 */
[----:B------:R-:W-:Y:S01]  /*31d0*/  FFMA.FTZ R7, R42, R7, -0.17900948226451873779 ;  /* 0xbe374e432a077423 */ /* 0x000fe20000010007 */
[----:B------:R-:W-:Y:S01]  /*31e0*/  @!P1 FMUL R4, R4, 16777216 ;  /* 0x4b80000004049820 */ /* 0x000fe20000400000 */
[----:B------:R-:W-:Y:S01]  /*31f0*/  FFMA.FTZ R5, R8, R5, -0.24046532809734344482 ;  /* 0xbe763c8b08057423 */ /* 0x000fe20000010005 */
[----:B------:R-:W-:-:S02]  /*3200*/  IMAD.IADD R87, R87, 0x1, R32 ;  /* 0x0000000157577824 */ /* 0x000fc400078e0220 */
[----:B------:R-:W-:Y:S01]  /*3210*/  FFMA.FTZ R7, R42, R7, 0.20512372255325317383 ;  /* 0x3e520bf42a077423 */ /* 0x000fe20000010007 */
[----:B------:R-:W-:Y:S01]  /*3220*/  FSEL R32, RZ, -23, P3 ;  /* 0xc1b80000ff207808 */ /* 0x000fe20001800000 */
[----:B------:R-:W-:Y:S01]  /*3230*/  FFMA.FTZ R5, R8, R5, 0.28857114911079406738 ;  /* 0x3e93bf9908057423 */ /* 0x000fe20000010005 */
[----:B------:R-:W-:Y:S01]  /*3240*/  @!P1 FMUL R29, R29, 16777216 ;  /* 0x4b8000001d1d9820 */ /* 0x000fe20000400000 */
[----:B------:R-:W-:Y:S01]  /*3250*/  FFMA.FTZ R7, R42, R7, -0.24046532809734344482 ;  /* 0xbe763c8b2a077423 */ /* 0x000fe20000010007 */
[----:B------:R-:W-:Y:S01]  /*3260*/  @!P1 FMUL R6, R6, 16777216 ;  /* 0x4b80000006069820 */ /* 0x000fe20000400000 */
[----:B------:R-:W-:Y:S01]  /*3270*/  FFMA.FTZ R5, R8, R5, -0.36067417263984680176 ;  /* 0xbeb8aa4908057423 */ /* 0x000fe20000010005 */
[----:B------:R-:W-:Y:S01]  /*3280*/  @!P1 FMUL R28, R28, 16777216 ;  /* 0x4b8000001c1c9820 */ /* 0x000fe20000400000 */
[----:B------:R-:W-:Y:S01]  /*3290*/  FFMA.FTZ R9, R42, R7, 0.28857114911079406738 ;  /* 0x3e93bf992a097423 */ /* 0x000fe20000010007 */
[----:B------:R-:W-:Y:S01]  /*32a0*/  @!P1 FMUL R59, R59, 16777216 ;  /* 0x4b8000003b3b9820 */ /* 0x000fe20000400000 */
[----:B------:R-:W-:Y:S01]  /*32b0*/  FFMA.FTZ R7, R8, R5, 0.48089820146560668945 ;  /* 0x3ef6384a08077423 */ /* 0x000fe20000010005 */
[----:B------:R-:W-:Y:S01]  /*32c0*/  FFMA.FTZ R32, R33, 1.1920928955078125e-07, R32 ;  /* 0x3400000021207823 */ /* 0x000fe20000010020 */
[----:B------:R-:W-:Y:S01]  /*32d0*/  FFMA.FTZ R9, R42, R9, -0.36067417263984680176 ;  /* 0xbeb8aa492a097423 */ /* 0x000fe20000010009 */
[----:B------:R-:W-:Y:S01]  /*32e0*/  FFMA.FTZ R33, R37, 1.1920928955078125e-07, R24 ;  /* 0x3400000025217823 */ /* 0x000fe20000010018 */
[----:B------:R-:W-:Y:S01]  /*32f0*/  FFMA.FTZ R7, R8, R7, -0.72134751081466674805 ;  /* 0xbf38aa3b08077423 */ /* 0x000fe20000010007 */
[C---:B------:R-:W-:Y:S01]  /*3300*/  FMUL R24, R112.reuse, R4 ;  /* 0x0000000470187220 */ /* 0x040fe20000400000 */
[C---:B------:R-:W-:Y:S01]  /*3310*/  FMUL R29, R112.reuse, R29 ;  /* 0x0000001d701d7220 */ /* 0x040fe20000400000 */
[----:B------:R-:W-:Y:S01]  /*3320*/  FMUL R6, R112, R6 ;  /* 0x0000000670067220 */ /* 0x000fe20000400000 */
[----:B------:R-:W-:Y:S01]  /*3330*/  FFMA.FTZ R9, R42, R9, 0.48089820146560668945 ;  /* 0x3ef6384a2a097423 */ /* 0x000fe20000010009 */
[C---:B------:R-:W-:Y:S01]  /*3340*/  FMUL R4, R112.reuse, R28 ;  /* 0x0000001c70047220 */ /* 0x040fe20000400000 */
[----:B------:R-:W-:Y:S01]  /*3350*/  FMUL R59, R112, R59 ;  /* 0x0000003b703b7220 */ /* 0x000fe20000400000 */
[----:B------:R-:W-:Y:S01]  /*3360*/  FMUL R7, R8, R7 ;  /* 0x0000000708077220 */ /* 0x000fe20000400000 */
[----:B------:R-:W-:Y:S01]  /*3370*/  FFMA.FTZ R31, R42, R9, -0.72134751081466674805 ;  /* 0xbf38aa3b2a1f7423 */ /* 0x000fe20000010009 */
[----:B------:R-:W-:Y:S01]  /*3380*/  F2FP.F16.F32.PACK_AB R5, R29, R6 ;  /* 0x000000061d05723e */ /* 0x000fe200000000ff */
[----:B------:R-:W-:Y:S01]  /*3390*/  @!P1 FMUL R51, R51, 16777216 ;  /* 0x4b80000033339820 */ /* 0x000fe20000400000 */
[----:B------:R-:W-:Y:S01]  /*33a0*/  FMUL R9, R8, R7 ;  /* 0x0000000708097220 */ /* 0x000fe20000400000 */
[----:B------:R-:W-:Y:S01]  /*33b0*/  F2FP.F16.F32.PACK_AB R4, R4, R59 ;  /* 0x0000003b0404723e */ /* 0x000fe200000000ff */
[----:B------:R-:W-:Y:S01]  /*33c0*/  @!P1 FMUL R35, R35, 16777216 ;  /* 0x4b80000023239820 */ /* 0x000fe20000400000 */
[----:B------:R-:W-:Y:S01]  /*33d0*/  F2FP.F16.F32.PACK_AB R6, R30, R111 ;  /* 0x0000006f1e06723e */ /* 0x000fe200000000ff */
[----:B------:R-:W-:Y:S01]  /*33e0*/  @!P1 FMUL R36, R36, 16777216 ;  /* 0x4b80000024249820 */ /* 0x000fe20000400000 */
[----:B------:R-:W-:Y:S01]  /*33f0*/  F2FP.F16.F32.PACK_AB R7, R57, R70 ;  /* 0x000000463907723e */ /* 0x000fe200000000ff */
[----:B------:R-:W-:Y:S01]  /*3400*/  BAR.SYNC.DEFER_BLOCKING 0x0 ;  /* 0x0000000000007b1d */ /* 0x000fe20000010000 */
[----:B------:R-:W-:Y:S01]  /*3410*/  FSEL R22, R22, R53, P2 ;  /* 0x0000003516167208 */ /* 0x000fe20001000000 */
[----:B------:R-:W-:Y:S01]  /*3420*/  FMUL R53, R44, 0.25 ;  /* 0x3e8000002c357820 */ /* 0x000fe20000400000 */
[----:B------:R-:W-:Y:S01]  /*3430*/  LEA R88, R88, UR17, 0x4 ;  /* 0x0000001158587c11 */ /* 0x000fe2000f8e20ff */
[----:B------:R-:W-:Y:S01]  /*3440*/  @!P1 FMUL R39, R39, 16777216 ;  /* 0x4b80000027279820 */ /* 0x000fe20000400000 */
[----:B------:R-:W-:Y:S01]  /*3450*/  FSEL R27, R27, R48, P2 ;  /* 0x000000301b1b7208 */ /* 0x000fe20001000000 */
[----:B------:R-:W-:Y:S01]  /*3460*/  @!P1 FMUL R22, R22, 16777216 ;  /* 0x4b80000016169820 */ /* 0x000fe20000400000 */
[----:B------:R-:W-:Y:S01]  /*3470*/  FSEL R53, R53, R44, P2 ;  /* 0x0000002c35357208 */ /* 0x000fe20001000000 */
[----:B------:R-:W-:Y:S01]  /*3480*/  @!P1 FMUL R34, R34, 16777216 ;  /* 0x4b80000022229820 */ /* 0x000fe20000400000 */
[----:B------:R-:W-:Y:S01]  /*3490*/  FSEL R68, R68, R41, P2 ;  /* 0x0000002944447208 */ /* 0x000fe20001000000 */
[----:B------:R-:W-:Y:S01]  /*34a0*/  @!P1 FMUL R27, R27, 16777216 ;  /* 0x4b8000001b1b9820 */ /* 0x000fe20000400000 */
[----:B------:R-:W-:Y:S01]  /*34b0*/  ISETP.GE.U32.AND P3, PT, R3, 0x7f800000, PT ;  /* 0x7f8000000300780c */ /* 0x000fe20003f66070 */
[----:B------:R-:W-:Y:S01]  /*34c0*/  @!P1 FMUL R53, R53, 16777216 ;  /* 0x4b80000035359820 */ /* 0x000fe20000400000 */
[----:B------:R-:W-:Y:S01]  /*34d0*/  FMUL R31, R42, R31 ;  /* 0x0000001f2a1f7220 */ /* 0x000fe20000400000 */
[----:B------:R-:W-:Y:S01]  /*34e0*/  @!P1 FMUL R68, R68, 16777216 ;  /* 0x4b80000044449820 */ /* 0x000fe20000400000 */
[----:B------:R-:W-:Y:S01]  /*34f0*/  ISETP.GE.U32.AND P1, PT, R2, 0x7f800000, PT ;  /* 0x7f8000000200780c */ /* 0x000fe20003f26070 */
[----:B------:R-:W-:Y:S01]  /*3500*/  FMUL R60, R112, R39 ;  /* 0x00000027703c7220 */ /* 0x000fe20000400000 */
[----:B------:R-:W-:Y:S01]  /*3510*/  FFMA.FTZ R9, R8, 1.4426950216293334961, R9 ;  /* 0x3fb8aa3b08097823 */ /* 0x000fe20000010009 */
[----:B------:R-:W-:Y:S01]  /*3520*/  FMUL R39, R42, R31 ;  /* 0x0000001f2a277220 */ /* 0x000fe20000400000 */
[C---:B------:R-:W-:Y:S01]  /*3530*/  FMUL R43, R112.reuse, R35 ;  /* 0x00000023702b7220 */ /* 0x040fe20000400000 */
[----:B------:R-:W-:Y:S01]  /*3540*/  FMUL R55, R112, R36 ;  /* 0x0000002470377220 */ /* 0x000fe20000400000 */
[----:B------:R-:W-:Y:S01]  /*3550*/  FADD R32, R32, R9 ;  /* 0x0000000920207221 */ /* 0x000fe20000000000 */
[----:B------:R-:W-:Y:S01]  /*3560*/  FFMA.FTZ R42, R42, 1.4426950216293334961, R39 ;  /* 0x3fb8aa3b2a2a7823 */ /* 0x000fe20000010027 */
[----:B------:R-:W-:Y:S01]  /*3570*/  FMUL R66, R112, R34 ;  /* 0x0000002270427220 */ /* 0x000fe20000400000 */
[----:B------:R-:W-:Y:S01]  /*3580*/  STSM.16.M88.4 [R49], R4 ;  /* 0x0000000431007844 */ /* 0x000fe20000000200 */
[----:B------:R-:W-:-:S02]  /*3590*/  @P3 IMAD.MOV.U32 R8, RZ, RZ, 0x7f800000 ;  /* 0x7f800000ff083424 */ /* 0x000fc400078e00ff */
[----:B------:R-:W-:Y:S01]  /*35a0*/  FADD R33, R33, R42 ;  /* 0x0000002a21217221 */ /* 0x000fe20000000000 */
[----:B------:R-:W-:Y:S01]  /*35b0*/  F2FP.F16.F32.PACK_AB R10, R10, R13 ;  /* 0x0000000d0a0a723e */ /* 0x000fe200000000ff */
[----:B------:R-:W-:Y:S01]  /*35c0*/  BAR.SYNC.DEFER_BLOCKING 0x0 ;  /* 0x0000000000007b1d */ /* 0x000fe20000010000 */
[----:B------:R-:W-:Y:S02]  /*35d0*/  @P1 IMAD.MOV.U32 R9, RZ, RZ, 0x7f800000 ;  /* 0x7f800000ff091424 */ /* 0x000fe400078e00ff */
[----:B------:R-:W-:Y:S01]  /*35e0*/  @P3 FFMA.FTZ R33, R3, R8, +INF ;  /* 0x7f80000003213423 */ /* 0x000fe20000010008 */
[----:B------:R-:W-:Y:S01]  /*35f0*/  F2FP.F16.F32.PACK_AB R8, R55, R66 ;  /* 0x000000423708723e */ /* 0x000fe200000000ff */
[----:B------:R-:W-:Y:S02]  /*3600*/  IMAD R52, R21, 0x2, R56 ;  /* 0x0000000215347824 */ /* 0x000fe400078e0238 */
[----:B------:R-:W-:Y:S01]  /*3610*/  @P1 FFMA.FTZ R32, R2, R9, +INF ;  /* 0x7f80000002201423 */ /* 0x000fe20000010009 */
[----:B------:R-:W-:Y:S01]  /*3620*/  F2FP.F16.F32.PACK_AB R9, R43, R60 ;  /* 0x0000003c2b09723e */ /* 0x000fe200000000ff */
[----:B------:R-:W-:Y:S01]  /*3630*/  FMUL R51, R112, R51 ;  /* 0x0000003370337220 */ /* 0x000fe20000400000 */
[----:B------:R-:W-:Y:S01]  /*3640*/  F2FP.F16.F32.PACK_AB R11, R11, R12 ;  /* 0x0000000c0b0b723e */ /* 0x000fe200000000ff */
[C---:B------:R-:W-:Y:S01]  /*3650*/  IMAD R54, R21.reuse, 0x2, R52 ;  /* 0x0000000215367824 */ /* 0x040fe200078e0234 */
[----:B------:R-:W-:Y:S01]  /*3660*/  LEA.HI R0, R38, R87, RZ, 0x1f ;  /* 0x0000005726007211 */ /* 0x000fe200078ff8ff */
[C---:B------:R-:W-:Y:S01]  /*3670*/  FMUL R53, R112.reuse, R53 ;  /* 0x0000003570357220 */ /* 0x040fe20000400000 */
[----:B------:R-:W-:Y:S01]  /*3680*/  FMUL R68, R112, R68 ;  /* 0x0000004470447220 */ /* 0x000fe20000400000 */
[----:B------:R-:W-:Y:S01]  /*3690*/  IMAD R50, R21, 0x2, R54 ;  /* 0x0000000215327824 */ /* 0x000fe200078e0236 */
[----:B------:R-:W-:Y:S01]  /*36a0*/  F2FP.F16.F32.PACK_AB R14, R14, R17 ;  /* 0x000000110e0e723e */ /* 0x000fe200000000ff */
[----:B------:R-:W-:Y:S01]  /*36b0*/  ULDC.64 UR4, c[0x0][0x270] ;  /* 0x00009c0000047ab9 */ /* 0x000fe20000000a00 */
[----:B------:R-:W-:Y:S01]  /*36c0*/  F2FP.F16.F32.PACK_AB R12, R53, R62 ;  /* 0x0000003e350c723e */ /* 0x000fe200000000ff */
[----:B------:R-:W-:Y:S01]  /*36d0*/  IMAD R48, R21, 0x2, R50 ;  /* 0x0000000215307824 */ /* 0x000fe200078e0232 */
[----:B------:R-:W-:Y:S01]  /*36e0*/  F2FP.F16.F32.PACK_AB R13, R51, R68 ;  /* 0x00000044330d723e */ /* 0x000fe200000000ff */
[----:B------:R-:W-:Y:S01]  /*36f0*/  UIMAD UR4, UR16, UR4, URZ ;  /* 0x00000004100472a4 */ /* 0x000fe2000f8e023f */
[----:B------:R-:W-:Y:S01]  /*3700*/  F2FP.F16.F32.PACK_AB R15, R15, R16 ;  /* 0x000000100f0f723e */ /* 0x000fe200000000ff */
[C---:B------:R-:W-:Y:S01]  /*3710*/  IMAD R47, R21.reuse, 0x2, R48 ;  /* 0x00000002152f7824 */ /* 0x040fe200078e0230 */
[----:B------:R-:W-:Y:S01]  /*3720*/  FSETP.NEU.AND P2, PT, R2, RZ, PT ;  /* 0x000000ff0200720b */ /* 0x000fe20003f4d000 */
[----:B------:R-:W-:Y:S01]  /*3730*/  IMAD R55, R86, UR5, RZ ;  /* 0x0000000556377c24 */ /* 0x000fe2000f8e02ff */
[----:B------:R-:W0:Y:S01]  /*3740*/  LDS.128 R4, [R88] ;  /* 0x0000000058047984 */ /* 0x000e220000000c00 */
[----:B------:R-:W-:Y:S01]  /*3750*/  IMAD R46, R21, 0x2, R47 ;  /* 0x00000002152e7824 */ /* 0x000fe200078e022f */
[----:B------:R-:W-:Y:S01]  /*3760*/  FSETP.NEU.AND P1, PT, R3, RZ, PT ;  /* 0x000000ff0300720b */ /* 0x000fe20003f2d000 */
[----:B------:R-:W-:Y:S01]  /*3770*/  FMUL R22, R112, R22 ;  /* 0x0000001670167220 */ /* 0x000fe20000400000 */
[----:B------:R-:W-:Y:S01]  /*3780*/  BAR.SYNC.DEFER_BLOCKING 0x0 ;  /* 0x0000000000007b1d */ /* 0x000fe20000010000 */
[----:B------:R-:W-:-:S02]  /*3790*/  IMAD R45, R21, 0x2, R46 ;  /* 0x00000002152d7824 */ /* 0x000fc400078e022e */
[----:B------:R-:W-:Y:S01]  /*37a0*/  FMUL R27, R112, R27 ;  /* 0x0000001b701b7220 */ /* 0x000fe20000400000 */
[----:B------:R-:W-:Y:S01]  /*37b0*/  USHF.L.U32 UR5, UR4, 0x1, URZ ;  /* 0x0000000104057899 */ /* 0x000fe2000800063f */
[----:B------:R-:W-:Y:S01]  /*37c0*/  IMAD.SHL.U32 R61, R55, 0x2, RZ ;  /* 0x00000002373d7824 */ /* 0x000fe200078e00ff */
[----:B------:R-:W-:Y:S01]  /*37d0*/  F2FP.F16.F32.PACK_AB R17, R22, R25 ;  /* 0x000000191611723e */ /* 0x000fe200000000ff */
[C---:B------:R-:W-:Y:S01]  /*37e0*/  IMAD R44, R21.reuse, 0x2, R45 ;  /* 0x00000002152c7824 */ /* 0x040fe200078e022d */
[----:B------:R-:W1:Y:S01]  /*37f0*/  LDC.64 R2, c[0x0][0x228] ;  /* 0x00008a00ff027b82 */ /* 0x000e620000000a00 */
[----:B------:R-:W-:Y:S02]  /*3800*/  F2FP.F16.F32.PACK_AB R16, R24, R27 ;  /* 0x0000001b1810723e */ /* 0x000fe400000000ff */
[----:B------:R-:W-:Y:S01]  /*3810*/  IMAD R41, R21, 0x2, R44 ;  /* 0x0000000215297824 */ /* 0x000fe200078e022c */
[----:B------:R-:W-:Y:S02]  /*3820*/  F2FP.F16.F32.PACK_AB R18, R18, R23 ;  /* 0x000000171212723e */ /* 0x000fe400000000ff */
[----:B------:R-:W-:Y:S01]  /*3830*/  F2FP.F16.F32.PACK_AB R19, R19, R20 ;  /* 0x000000141313723e */ /* 0x000fe200000000ff */
[----:B------:R-:W-:Y:S01]  /*3840*/  IMAD R40, R21, 0x2, R41 ;  /* 0x0000000215287824 */ /* 0x000fe200078e0229 */
[----:B------:R-:W-:-:S02]  /*3850*/  FSEL R32, R32, -INF , P2 ;  /* 0xff80000020207808 */ /* 0x000fc40001000000 */
[----:B------:R-:W-:Y:S01]  /*3860*/  FSEL R33, R33, -INF , P1 ;  /* 0xff80000021217808 */ /* 0x000fe20000800000 */
[----:B------:R-:W-:Y:S01]  /*3870*/  IMAD R37, R21, 0x2, R40 ;  /* 0x0000000215257824 */ /* 0x000fe200078e0228 */
[----:B------:R-:W-:Y:S01]  /*3880*/  LOP3.LUT R89, R89, 0x1f8, RZ, 0xc0, !PT ;  /* 0x000001f859597812 */ /* 0x000fe200078ec0ff */
[----:B------:R-:W-:Y:S02]  /*3890*/  FFMA R32, R32, 0.69314718246459960938, R65 ;  /* 0x3f31721820207823 */ /* 0x000fe40000000041 */
[----:B------:R-:W-:Y:S02]  /*38a0*/  IMAD R38, R21, 0x2, R37 ;  /* 0x0000000215267824 */ /* 0x000fe400078e0225 */
[----:B------:R-:W-:Y:S01]  /*38b0*/  FFMA R33, R33, 0.69314718246459960938, R64 ;  /* 0x3f31721821217823 */ /* 0x000fe20000000040 */
[----:B------:R-:W-:Y:S01]  /*38c0*/  STSM.16.M88.4 [R49], R8 ;  /* 0x0000000831007844 */ /* 0x000fe20000000200 */
[C---:B------:R-:W-:Y:S01]  /*38d0*/  IMAD R35, R21.reuse, 0x2, R38 ;  /* 0x0000000215237824 */ /* 0x040fe200078e0226 */
[----:B------:R-:W-:Y:S03]  /*38e0*/  BAR.SYNC.DEFER_BLOCKING 0x0 ;  /* 0x0000000000007b1d */ /* 0x000fe60000010000 */
[----:B------:R-:W-:Y:S01]  /*38f0*/  IMAD R34, R21, 0x2, R35 ;  /* 0x0000000215227824 */ /* 0x000fe200078e0223 */
[----:B-1----:R-:W-:Y:S01]  /*3900*/  IADD3 R61, P3, P4, R61, UR5, R2 ;  /* 0x000000053d3d7c10 */ /* 0x002fe2000fc7e002 */
[----:B------:R-:W-:Y:S01]  /*3910*/  UIMAD.WIDE UR4, UR4, 0x2, URZ ;  /* 0x00000002040478a5 */ /* 0x000fe2000f8e023f */
[----:B------:R-:W-:-:S02]  /*3920*/  IMAD.HI R2, R55, 0x2, RZ ;  /* 0x0000000237027827 */ /* 0x000fc400078e02ff */
[-C--:B------:R-:W-:Y:S02]  /*3930*/  LEA R24, P5, R26, R61.reuse, 0x1 ;  /* 0x0000003d1a187211 */ /* 0x080fe400078a08ff */
[C---:B------:R-:W-:Y:S01]  /*3940*/  IMAD R28, R21.reuse, 0x2, R34 ;  /* 0x00000002151c7824 */ /* 0x040fe200078e0222 */
[----:B------:R-:W-:Y:S01]  /*3950*/  IADD3.X R63, R2, UR5, R3, P3, P4 ;  /* 0x00000005023f7c10 */ /* 0x000fe20009fe8403 */
[----:B------:R-:W-:Y:S01]  /*3960*/  ULDC UR4, c[0x0][0x27c] ;  /* 0x00009f0000047ab9 */ /* 0x000fe20000000800 */
[-C--:B------:R-:W-:Y:S01]  /*3970*/  LEA R22, P6, R58, R61.reuse, 0x1 ;  /* 0x0000003d3a167211 */ /* 0x080fe200078c08ff */
[C---:B------:R-:W-:Y:S01]  /*3980*/  IMAD R29, R21.reuse, 0x2, R28 ;  /* 0x00000002151d7824 */ /* 0x040fe200078e021c */
[-C--:B------:R-:W-:Y:S01]  /*3990*/  LEA R20, P3, R56, R61.reuse, 0x1 ;  /* 0x0000003d38147211 */ /* 0x080fe200078608ff */
[----:B------:R-:W-:Y:S01]  /*39a0*/  UIMAD UR4, UR16, UR4, URZ ;  /* 0x00000004100472a4 */ /* 0x000fe2000f8e023f */
[----:B------:R-:W-:Y:S01]  /*39b0*/  LEA R2, P4, R52, R61, 0x1 ;  /* 0x0000003d34027211 */ /* 0x000fe200078808ff */
[C---:B------:R-:W-:Y:S01]  /*39c0*/  IMAD R30, R21.reuse, 0x2, R29 ;  /* 0x00000002151e7824 */ /* 0x040fe200078e021d */
[----:B------:R-:W-:Y:S01]  /*39d0*/  LEA.HI.X.SX32 R25, R26, R63, 0x1, P5 ;  /* 0x0000003f1a197211 */ /* 0x000fe200028f0eff */
[----:B------:R-:W-:Y:S01]  /*39e0*/  USHF.L.U32 UR6, UR4, 0x2, URZ ;  /* 0x0000000204067899 */ /* 0x000fe2000800063f */
[----:B------:R-:W-:Y:S01]  /*39f0*/  LEA R26, P5, R54, R61, 0x1 ;  /* 0x0000003d361a7211 */ /* 0x000fe200078a08ff */
[C---:B------:R-:W-:Y:S01]  /*3a00*/  IMAD R31, R21.reuse, 0x2, R30 ;  /* 0x00000002151f7824 */ /* 0x040fe200078e021e */
[-C--:B------:R-:W-:Y:S01]  /*3a10*/  LEA.HI.X.SX32 R23, R58, R63.reuse, 0x1, P6 ;  /* 0x0000003f3a177211 */ /* 0x080fe200030f0eff */
[----:B------:R-:W-:Y:S01]  /*3a20*/  UIMAD.WIDE UR4, UR4, 0x4, URZ ;  /* 0x00000004040478a5 */ /* 0x000fe2000f8e023f */
[----:B------:R-:W1:Y:S01]  /*3a30*/  LDS.128 R8, [R88] ;  /* 0x0000000058087984 */ /* 0x000e620000000c00 */
[C---:B------:R-:W-:Y:S01]  /*3a40*/  IMAD R36, R21.reuse, 0x2, R31 ;  /* 0x0000000215247824 */ /* 0x040fe200078e021f */
[----:B------:R-:W-:Y:S01]  /*3a50*/  LEA.HI.X.SX32 R3, R52, R63, 0x1, P4 ;  /* 0x0000003f34037211 */ /* 0x000fe200020f0eff */
[----:B------:R-:W-:Y:S02]  /*3a60*/  BAR.SYNC.DEFER_BLOCKING 0x0 ;  /* 0x0000000000007b1d */ /* 0x000fe40000010000 */
[----:B------:R-:W-:Y:S01]  /*3a70*/  IMAD R39, R21, 0x2, R36 ;  /* 0x0000000215277824 */ /* 0x000fe200078e0224 */
[----:B------:R-:W-:-:S02]  /*3a80*/  LEA R52, P4, R47, R61, 0x1 ;  /* 0x0000003d2f347211 */ /* 0x000fc400078808ff */
[----:B------:R-:W-:Y:S01]  /*3a90*/  LEA.HI.X.SX32 R27, R54, R63, 0x1, P5 ;  /* 0x0000003f361b7211 */ /* 0x000fe200028f0eff */
[----:B------:R-:W-:Y:S01]  /*3aa0*/  IMAD R42, R21, 0x2, R39 ;  /* 0x00000002152a7824 */ /* 0x000fe200078e0227 */
[C---:B------:R-:W-:Y:S02]  /*3ab0*/  LEA R54, P5, R46.reuse, R61, 0x1 ;  /* 0x0000003d2e367211 */ /* 0x040fe400078a08ff */
[-C--:B------:R-:W-:Y:S01]  /*3ac0*/  LEA.HI.X.SX32 R53, R47, R63.reuse, 0x1, P4 ;  /* 0x0000003f2f357211 */ /* 0x080fe200020f0eff */
[C---:B------:R-:W-:Y:S01]  /*3ad0*/  IMAD R43, R21.reuse, 0x2, R42 ;  /* 0x00000002152b7824 */ /* 0x040fe200078e022a */
[----:B------:R-:W-:Y:S02]  /*3ae0*/  LEA.HI.X.SX32 R55, R46, R63, 0x1, P5 ;  /* 0x0000003f2e377211 */ /* 0x000fe400028f0eff */
[----:B------:R-:W-:Y:S01]  /*3af0*/  LEA R46, P5, R40, R61, 0x1 ;  /* 0x0000003d282e7211 */ /* 0x000fe200078a08ff */
[----:B------:R-:W-:-:S03]  /*3b00*/  IMAD R60, R21, 0x2, R43 ;  /* 0x00000002153c7824 */ /* 0x000fc600078e022b */
[----:B------:R-:W-:Y:S01]  /*3b10*/  LEA.HI.X.SX32 R47, R40, R63, 0x1, P5 ;  /* 0x0000003f282f7211 */ /* 0x000fe200028f0eff */
[----:B------:R-:W-:Y:S01]  /*3b20*/  IMAD R66, R21, 0x2, R60 ;  /* 0x0000000215427824 */ /* 0x000fe200078e023c */
[----:B------:R-:W-:-:S03]  /*3b30*/  LEA R40, P5, R34, R61, 0x1 ;  /* 0x0000003d22287211 */ /* 0x000fc600078a08ff */
[C---:B------:R-:W-:Y:S01]  /*3b40*/  IMAD R62, R21.reuse, 0x2, R66 ;  /* 0x00000002153e7824 */ /* 0x040fe200078e0242 */
[----:B------:R-:W-:Y:S03]  /*3b50*/  STSM.16.M88.4 [R49], R12 ;  /* 0x0000000c31007844 */ /* 0x000fe60000000200 */
[C---:B------:R-:W-:Y:S01]  /*3b60*/  IMAD R68, R21.reuse, 0x2, R62 ;  /* 0x0000000215447824 */ /* 0x040fe200078e023e */
[----:B------:R-:W-:Y:S03]  /*3b70*/  BAR.SYNC.DEFER_BLOCKING 0x0 ;  /* 0x0000000000007b1d */ /* 0x000fe60000010000 */
[----:B------:R-:W-:-:S04]  /*3b80*/  IMAD R78, R21, 0x2, R68 ;  /* 0x00000002154e7824 */ /* 0x000fc800078e0244 */
[----:B------:R-:W-:-:S04]  /*3b90*/  IMAD R80, R21, 0x2, R78 ;  /* 0x0000000215507824 */ /* 0x000fc800078e024e */
[----:B------:R-:W-:Y:S01]  /*3ba0*/  IMAD R94, R21, 0x2, R80 ;  /* 0x00000002155e7824 */ /* 0x000fe200078e0250 */
[----:B------:R-:W-:Y:S02]  /*3bb0*/  LEA.HI.X.SX32 R21, R56, R63, 0x1, P3 ;  /* 0x0000003f38157211 */ /* 0x000fe400018f0eff */
[----:B------:R-:W-:-:S04]  /*3bc0*/  LEA R56, P4, R41, R61, 0x1 ;  /* 0x0000003d29387211 */ /* 0x000fc800078808ff */
[----:B------:R-:W-:Y:S02]  /*3bd0*/  LEA.HI.X.SX32 R57, R41, R63, 0x1, P4 ;  /* 0x0000003f29397211 */ /* 0x000fe400020f0eff */
[C---:B------:R-:W-:Y:S02]  /*3be0*/  LEA R70, P4, R35.reuse, R61, 0x1 ;  /* 0x0000003d23467211 */ /* 0x040fe400078808ff */
[-C--:B------:R-:W-:Y:S02]  /*3bf0*/  LEA.HI.X.SX32 R41, R34, R63.reuse, 0x1, P5 ;  /* 0x0000003f22297211 */ /* 0x080fe400028f0eff */
[----:B------:R-:W-:Y:S01]  /*3c00*/  LEA.HI.X.SX32 R71, R35, R63, 0x1, P4 ;  /* 0x0000003f23477211 */ /* 0x000fe200020f0eff */
[----:B------:R-:W2:Y:S01]  /*3c10*/  LDS.128 R12, [R88] ;  /* 0x00000000580c7984 */ /* 0x000ea20000000c00 */
[----:B------:R-:W-:Y:S01]  /*3c20*/  BAR.SYNC.DEFER_BLOCKING 0x0 ;  /* 0x0000000000007b1d */ /* 0x000fe20000010000 */
[-C--:B------:R-:W-:Y:S02]  /*3c30*/  LEA R76, P4, R30, R61.reuse, 0x1 ;  /* 0x0000003d1e4c7211 */ /* 0x080fe400078808ff */
[----:B------:R-:W-:-:S02]  /*3c40*/  LEA R34, P5, R31, R61, 0x1 ;  /* 0x0000003d1f227211 */ /* 0x000fc400078a08ff */
[----:B------:R-:W-:Y:S02]  /*3c50*/  LEA.HI.X.SX32 R77, R30, R63, 0x1, P4 ;  /* 0x0000003f1e4d7211 */ /* 0x000fe400020f0eff */
[C---:B------:R-:W-:Y:S02]  /*3c60*/  LEA R30, P4, R42.reuse, R61, 0x1 ;  /* 0x0000003d2a1e7211 */ /* 0x040fe400078808ff */
[----:B------:R-:W-:Y:S02]  /*3c70*/  LEA.HI.X.SX32 R35, R31, R63, 0x1, P5 ;  /* 0x0000003f1f237211 */ /* 0x000fe400028f0eff */
[----:B------:R-:W-:Y:S02]  /*3c80*/  LEA R82, P5, R43, R61, 0x1 ;  /* 0x0000003d2b527211 */ /* 0x000fe400078a08ff */
[----:B------:R-:W-:Y:S02]  /*3c90*/  LEA.HI.X.SX32 R31, R42, R63, 0x1, P4 ;  /* 0x0000003f2a1f7211 */ /* 0x000fe400020f0eff */
[----:B------:R-:W-:-:S02]  /*3ca0*/  LEA R42, P4, R62, R61, 0x1 ;  /* 0x0000003d3e2a7211 */ /* 0x000fc400078808ff */
[-C--:B------:R-:W-:Y:S02]  /*3cb0*/  LEA.HI.X.SX32 R83, R43, R63.reuse, 0x1, P5 ;  /* 0x0000003f2b537211 */ /* 0x080fe400028f0eff */
[----:B------:R-:W-:Y:S02]  /*3cc0*/  LEA.HI.X.SX32 R43, R62, R63, 0x1, P4 ;  /* 0x0000003f3e2b7211 */ /* 0x000fe400020f0eff */
[C---:B------:R-:W-:Y:S02]  /*3cd0*/  LEA R90, P5, R68.reuse, R61, 0x1 ;  /* 0x0000003d445a7211 */ /* 0x040fe400078a08ff */
[----:B0-----:R-:W-:Y:S01]  /*3ce0*/  PRMT R62, R5, 0x7632, R62 ;  /* 0x00007632053e7816 */ /* 0x001fe2000000003e */
[----:B------:R0:W-:Y:S01]  /*3cf0*/  STSM.16.M88.4 [R49], R16 ;  /* 0x0000001031007844 */ /* 0x0001e20000000200 */
[----:B------:R-:W-:Y:S02]  /*3d00*/  LEA.HI.X.SX32 R91, R68, R63, 0x1, P5 ;  /* 0x0000003f445b7211 */ /* 0x000fe400028f0eff */
[----:B------:R-:W-:Y:S01]  /*3d10*/  PRMT R68, R7, 0x7632, R68 ;  /* 0x0000763207447816 */ /* 0x000fe20000000044 */
[----:B------:R-:W-:Y:S01]  /*3d20*/  BAR.SYNC.DEFER_BLOCKING 0x0 ;  /* 0x0000000000007b1d */ /* 0x000fe20000010000 */
[----:B0-----:R-:W-:-:S02]  /*3d30*/  LEA R16, P6, R50, R61, 0x1 ;  /* 0x0000003d32107211 */ /* 0x001fc400078c08ff */
[----:B------:R-:W-:Y:S02]  /*3d40*/  LEA R18, P3, R48, R61, 0x1 ;  /* 0x0000003d30127211 */ /* 0x000fe400078608ff */
[-C--:B------:R-:W-:Y:S02]  /*3d50*/  LEA.HI.X.SX32 R17, R50, R63.reuse, 0x1, P6 ;  /* 0x0000003f32117211 */ /* 0x080fe400030f0eff */
[----:B------:R-:W-:Y:S02]  /*3d60*/  LEA.HI.X.SX32 R19, R48, R63, 0x1, P3 ;  /* 0x0000003f30137211 */ /* 0x000fe400018f0eff */
[CC--:B------:R-:W-:Y:S02]  /*3d70*/  LEA R50, P6, R45.reuse, R61.reuse, 0x1 ;  /* 0x0000003d2d327211 */ /* 0x0c0fe400078c08ff */
[C---:B------:R-:W-:Y:S02]  /*3d80*/  LEA R48, P3, R44.reuse, R61, 0x1 ;  /* 0x0000003d2c307211 */ /* 0x040fe400078608ff */
[-C--:B------:R-:W-:Y:S01]  /*3d90*/  LEA.HI.X.SX32 R51, R45, R63.reuse, 0x1, P6 ;  /* 0x0000003f2d337211 */ /* 0x080fe200030f0eff */
[----:B------:R0:W-:Y:S01]  /*3da0*/  STG.E.U16 desc[UR28][R24.64], R4 ;  /* 0x0000000418007986 */ /* 0x0001e2000c10151c */
[----:B------:R-:W-:-:S02]  /*3db0*/  LEA.HI.X.SX32 R49, R44, R63, 0x1, P3 ;  /* 0x0000003f2c317211 */ /* 0x000fc400018f0eff */
[CC--:B------:R-:W-:Y:S01]  /*3dc0*/  LEA R58, P6, R37.reuse, R61.reuse, 0x1 ;  /* 0x0000003d253a7211 */ /* 0x0c0fe200078c08ff */
[----:B------:R-:W-:Y:S01]  /*3dd0*/  STG.E.U16 desc[UR28][R22.64], R5 ;  /* 0x0000000516007986 */ /* 0x000fe2000c10151c */
[C---:B------:R-:W-:Y:S02]  /*3de0*/  LEA R44, P3, R38.reuse, R61, 0x1 ;  /* 0x0000003d262c7211 */ /* 0x040fe400078608ff */
[-C--:B------:R-:W-:Y:S01]  /*3df0*/  LEA.HI.X.SX32 R59, R37, R63.reuse, 0x1, P6 ;  /* 0x0000003f253b7211 */ /* 0x080fe200030f0eff */
[----:B------:R-:W-:Y:S01]  /*3e00*/  STG.E.U16 desc[UR28][R20.64], R6 ;  /* 0x0000000614007986 */ /* 0x000fe2000c10151c */
[----:B------:R-:W-:Y:S02]  /*3e10*/  LEA.HI.X.SX32 R45, R38, R63, 0x1, P3 ;  /* 0x0000003f262d7211 */ /* 0x000fe400018f0eff */
[-C--:B------:R-:W-:Y:S01]  /*3e20*/  LEA R72, P6, R28, R61.reuse, 0x1 ;  /* 0x0000003d1c487211 */ /* 0x080fe200078c08ff */
[----:B------:R-:W3:Y:S01]  /*3e30*/  LDS.128 R20, [R88] ;  /* 0x0000000058147984 */ /* 0x000ee20000000c00 */
[----:B------:R-:W-:-:S02]  /*3e40*/  LEA R74, P3, R29, R61, 0x1 ;  /* 0x0000003d1d4a7211 */ /* 0x000fc400078608ff */
[-C--:B------:R-:W-:Y:S01]  /*3e50*/  LEA.HI.X.SX32 R73, R28, R63.reuse, 0x1, P6 ;  /* 0x0000003f1c497211 */ /* 0x080fe200030f0eff */
[----:B------:R1:W-:Y:S01]  /*3e60*/  STG.E.U16 desc[UR28][R2.64], R7 ;  /* 0x0000000702007986 */ /* 0x0003e2000c10151c */
[----:B------:R-:W-:Y:S02]  /*3e70*/  LEA.HI.X.SX32 R75, R29, R63, 0x1, P3 ;  /* 0x0000003f1d4b7211 */ /* 0x000fe400018f0eff */
[CC--:B------:R-:W-:Y:S02]  /*3e80*/  LEA R28, P6, R36.reuse, R61.reuse, 0x1 ;  /* 0x0000003d241c7211 */ /* 0x0c0fe400078c08ff */
[C---:B------:R-:W-:Y:S02]  /*3e90*/  LEA R38, P3, R39.reuse, R61, 0x1 ;  /* 0x0000003d27267211 */ /* 0x040fe400078608ff */
[-C--:B------:R-:W-:Y:S02]  /*3ea0*/  LEA.HI.X.SX32 R29, R36, R63.reuse, 0x1, P6 ;  /* 0x0000003f241d7211 */ /* 0x080fe400030f0eff */
[----:B------:R-:W-:-:S02]  /*3eb0*/  LEA.HI.X.SX32 R39, R39, R63, 0x1, P3 ;  /* 0x0000003f27277211 */ /* 0x000fc400018f0eff */
[-C--:B------:R-:W-:Y:S02]  /*3ec0*/  LEA R36, P6, R60, R61.reuse, 0x1 ;  /* 0x0000003d3c247211 */ /* 0x080fe400078c08ff */
[----:B------:R-:W-:Y:S02]  /*3ed0*/  LEA R84, P3, R66, R61, 0x1 ;  /* 0x0000003d42547211 */ /* 0x000fe400078608ff */
[-C--:B------:R-:W-:Y:S02]  /*3ee0*/  LEA.HI.X.SX32 R37, R60, R63.reuse, 0x1, P6 ;  /* 0x0000003f3c257211 */ /* 0x080fe400030f0eff */
[----:B------:R-:W-:Y:S02]  /*3ef0*/  LEA.HI.X.SX32 R85, R66, R63, 0x1, P3 ;  /* 0x0000003f42557211 */ /* 0x000fe400018f0eff */
[-C--:B------:R-:W-:Y:S02]  /*3f00*/  LEA R92, P6, R78, R61.reuse, 0x1 ;  /* 0x0000003d4e5c7211 */ /* 0x080fe400078c08ff */
[----:B------:R-:W-:-:S02]  /*3f10*/  LEA R66, P3, R80, R61, 0x1 ;  /* 0x0000003d50427211 */ /* 0x000fc400078608ff */
[----:B------:R-:W-:Y:S02]  /*3f20*/  LEA R60, P4, R94, R61, 0x1 ;  /* 0x0000003d5e3c7211 */ /* 0x000fe400078808ff */
[----:B0-----:R-:W-:Y:S02]  /*3f30*/  PRMT R25, R4, 0x7632, R25 ;  /* 0x0000763204197816 */ /* 0x001fe40000000019 */
[-C--:B------:R-:W-:Y:S02]  /*3f40*/  LEA.HI.X.SX32 R93, R78, R63.reuse, 0x1, P6 ;  /* 0x0000003f4e5d7211 */ /* 0x080fe400030f0eff */
[-C--:B------:R-:W-:Y:S01]  /*3f50*/  LEA.HI.X.SX32 R67, R80, R63.reuse, 0x1, P3 ;  /* 0x0000003f50437211 */ /* 0x080fe200018f0eff */
[----:B------:R-:W-:Y:S01]  /*3f60*/  STG.E.U16 desc[UR28][R26.64], R25 ;  /* 0x000000191a007986 */ /* 0x000fe2000c10151c */
[----:B------:R-:W-:Y:S02]  /*3f70*/  LEA.HI.X.SX32 R61, R94, R63, 0x1, P4 ;  /* 0x0000003f5e3d7211 */ /* 0x000fe400020f0eff */
[----:B------:R-:W-:Y:S01]  /*3f80*/  PRMT R63, R6, 0x7632, R63 ;  /* 0x00007632063f7816 */ /* 0x000fe2000000003f */
[----:B------:R0:W-:Y:S01]  /*3f90*/  STG.E.U16 desc[UR28][R16.64], R62 ;  /* 0x0000003e10007986 */ /* 0x0001e2000c10151c */
[----:B-1----:R-:W-:-:S02]  /*3fa0*/  PRMT R3, R8, 0x7632, R3 ;  /* 0x0000763208037816 */ /* 0x002fc40000000003 */
[----:B------:R-:W-:Y:S01]  /*3fb0*/  PRMT R4, R9, 0x7632, R4 ;  /* 0x0000763209047816 */ /* 0x000fe20000000004 */
[----:B------:R1:W-:Y:S01]  /*3fc0*/  STG.E.U16 desc[UR28][R18.64], R63 ;  /* 0x0000003f12007986 */ /* 0x0003e2000c10151c */
[----:B------:R-:W-:Y:S02]  /*3fd0*/  PRMT R2, R10, 0x7632, R2 ;  /* 0x000076320a027816 */ /* 0x000fe40000000002 */
[----:B------:R-:W-:Y:S01]  /*3fe0*/  PRMT R5, R11, 0x7632, R5 ;  /* 0x000076320b057816 */ /* 0x000fe20000000005 */
[----:B------:R-:W-:Y:S01]  /*3ff0*/  STG.E.U16 desc[UR28][R52.64], R68 ;  /* 0x0000004434007986 */ /* 0x000fe2000c10151c */
[----:B--2---:R-:W-:Y:S02]  /*4000*/  PRMT R6, R13, 0x7632, R6 ;  /* 0x000076320d067816 */ /* 0x004fe40000000006 */
[----:B------:R-:W-:Y:S01]  /*4010*/  PRMT R7, R15, 0x7632, R7 ;  /* 0x000076320f077816 */ /* 0x000fe20000000007 */
[----:B------:R3:W-:Y:S01]  /*4020*/  STG.E.U16 desc[UR28][R54.64], R8 ;  /* 0x0000000836007986 */ /* 0x0007e2000c10151c */
[----:B0-----:R-:W-:-:S03]  /*4030*/  PRMT R17, R12, 0x7632, R17 ;  /* 0x000076320c117816 */ /* 0x001fc60000000011 */
[----:B------:R0:W-:Y:S01]  /*4040*/  STG.E.U16 desc[UR28][R50.64], R9 ;  /* 0x0000000932007986 */ /* 0x0001e2000c10151c */
[----:B-1----:R-:W-:-:S03]  /*4050*/  PRMT R19, R14, 0x7632, R19 ;  /* 0x000076320e137816 */ /* 0x002fc60000000013 */
[----:B------:R-:W-:Y:S04]  /*4060*/  STG.E.U16 desc[UR28][R48.64], R10 ;  /* 0x0000000a30007986 */ /* 0x000fe8000c10151c */
[----:B------:R-:W-:Y:S01]  /*4070*/  STG.E.U16 desc[UR28][R56.64], R11 ;  /* 0x0000000b38007986 */ /* 0x000fe2000c10151c */
[----:B---3--:R-:W-:-:S03]  /*4080*/  PRMT R8, R22, 0x7632, R8 ;  /* 0x0000763216087816 */ /* 0x008fc60000000008 */
[----:B------:R1:W-:Y:S01]  /*4090*/  STG.E.U16 desc[UR28][R46.64], R3 ;  /* 0x000000032e007986 */ /* 0x0003e2000c10151c */
[----:B0-----:R-:W-:-:S03]  /*40a0*/  PRMT R9, R23, 0x7632, R9 ;  /* 0x0000763217097816 */ /* 0x001fc60000000009 */
[----:B------:R-:W-:Y:S04]  /*40b0*/  STG.E.U16 desc[UR28][R58.64], R4 ;  /* 0x000000043a007986 */ /* 0x000fe8000c10151c */
[----:B------:R0:W-:Y:S04]  /*40c0*/  STG.E.U16 desc[UR28][R44.64], R2 ;  /* 0x000000022c007986 */ /* 0x0001e8000c10151c */
[----:B------:R2:W-:Y:S01]  /*40d0*/  STG.E.U16 desc[UR28][R70.64], R5 ;  /* 0x0000000546007986 */ /* 0x0005e2000c10151c */
[----:B-1----:R-:W-:Y:S01]  /*40e0*/  PRMT R46, R21, 0x7632, R46 ;  /* 0x00007632152e7816 */ /* 0x002fe2000000002e */
[----:B------:R-:W-:-:S02]  /*40f0*/  IMAD.SHL.U32 R3, R86, 0x4, RZ ;  /* 0x0000000456037824 */ /* 0x000fc400078e00ff */
[----:B------:R1:W-:Y:S01]  /*4100*/  STG.E.U16 desc[UR28][R40.64], R12 ;  /* 0x0000000c28007986 */ /* 0x0003e2000c10151c */
[----:B------:R-:W-:-:S03]  /*4110*/  IMAD.HI R86, R86, 0x4, RZ ;  /* 0x0000000456567827 */ /* 0x000fc600078e02ff */
[----:B------:R1:W-:Y:S01]  /*4120*/  STG.E.U16 desc[UR28][R72.64], R13 ;  /* 0x0000000d48007986 */ /* 0x0003e2000c10151c */
[----:B0-----:R-:W-:-:S03]  /*4130*/  PRMT R45, R20, 0x7632, R45 ;  /* 0x00007632142d7816 */ /* 0x001fc6000000002d */
[----:B------:R1:W-:Y:S01]  /*4140*/  STG.E.U16 desc[UR28][R74.64], R14 ;  /* 0x0000000e4a007986 */ /* 0x0003e2000c10151c */
[----:B--2---:R-:W0:Y:S03]  /*4150*/  LDC.64 R4, c[0x0][0x230] ;  /* 0x00008c00ff047b82 */ /* 0x004e260000000a00 */
[----:B------:R1:W-:Y:S04]  /*4160*/  STG.E.U16 desc[UR28][R76.64], R15 ;  /* 0x0000000f4c007986 */ /* 0x0003e8000c10151c */
[----:B------:R1:W-:Y:S04]  /*4170*/  STG.E.U16 desc[UR28][R34.64], R17 ;  /* 0x0000001122007986 */ /* 0x0003e8000c10151c */
[----:B------:R1:W-:Y:S04]  /*4180*/  STG.E.U16 desc[UR28][R28.64], R6 ;  /* 0x000000061c007986 */ /* 0x0003e8000c10151c */
[----:B------:R1:W-:Y:S04]  /*4190*/  STG.E.U16 desc[UR28][R38.64], R19 ;  /* 0x0000001326007986 */ /* 0x0003e8000c10151c */
[----:B------:R1:W-:Y:S04]  /*41a0*/  STG.E.U16 desc[UR28][R30.64], R7 ;  /* 0x000000071e007986 */ /* 0x0003e8000c10151c */
[----:B------:R1:W-:Y:S01]  /*41b0*/  STG.E.U16 desc[UR28][R82.64], R20 ;  /* 0x0000001452007986 */ /* 0x0003e2000c10151c */
[----:B0-----:R-:W-:-:S03]  /*41c0*/  IADD3 R2, P1, P2, R3, UR6, R4 ;  /* 0x0000000603027c10 */ /* 0x001fc6000fa3e004 */
[----:B------:R1:W-:Y:S01]  /*41d0*/  STG.E.U16 desc[UR28][R36.64], R21 ;  /* 0x0000001524007986 */ /* 0x0003e2000c10151c */
[----:B------:R-:W-:-:S03]  /*41e0*/  IADD3.X R3, R86, UR5, R5, P1, P2 ;  /* 0x0000000556037c10 */ /* 0x000fc60008fe4405 */
[----:B------:R1:W-:Y:S04]  /*41f0*/  STG.E.U16 desc[UR28][R84.64], R22 ;  /* 0x0000001654007986 */ /* 0x0003e8000c10151c */
[----:B------:R1:W-:Y:S04]  /*4200*/  STG.E.U16 desc[UR28][R42.64], R23 ;  /* 0x000000172a007986 */ /* 0x0003e8000c10151c */
[----:B------:R1:W-:Y:S04]  /*4210*/  STG.E.U16 desc[UR28][R90.64], R45 ;  /* 0x0000002d5a007986 */ /* 0x0003e8000c10151c */
[----:B------:R1:W-:Y:S04]  /*4220*/  STG.E.U16 desc[UR28][R92.64], R46 ;  /* 0x0000002e5c007986 */ /* 0x0003e8000c10151c */
[----:B------:R1:W-:Y:S04]  /*4230*/  STG.E.U16 desc[UR28][R66.64], R8 ;  /* 0x0000000842007986 */ /* 0x0003e8000c10151c */
[----:B------:R1:W-:Y:S01]  /*4240*/  STG.E.U16 desc[UR28][R60.64], R9 ;  /* 0x000000093c007986 */ /* 0x0003e2000c10151c */
[----:B------:R-:W-:Y:S06]  /*4250*/  BAR.SYNC.DEFER_BLOCKING 0x0 ;  /* 0x0000000000007b1d */ /* 0x000fec0000010000 */
[----:B------:R1:W-:Y:S02]  /*4260*/  STS.64 [R89+UR17], R32 ;  /* 0x0000002059007988 */ /* 0x0003e40008000a11 */
[----:B------:R-:W-:Y:S06]  /*4270*/  BAR.SYNC.DEFER_BLOCKING 0x0 ;  /* 0x0000000000007b1d */ /* 0x000fec0000010000 */
[----:B------:R-:W-:Y:S05]  /*4280*/  @P0 EXIT ;  /* 0x000000000000094d */ /* 0x000fea0003800000 */
[----:B------:R-:W0:Y:S04]  /*4290*/  LDS R5, [R0] ;  /* 0x0000000000057984 */ /* 0x000e280000000800 */
[----:B0-----:R-:W-:Y:S01]  /*42a0*/  STG.E desc[UR28][R2.64], R5 ;  /* 0x0000000502007986 */ /* 0x001fe2000c10191c */
[----:B------:R-:W-:Y:S05]  /*42b0*/  EXIT ;  /* 0x000000000000794d */ /* 0x000fea0003800000 */
.L_x_2:
[----:B------:R-:W-:-:S00]  /*42c0*/  BRA `(.L_x_2) ;  /* 0xfffffffc00fc7947 */ /* 0x000fc0000383ffff */
[----:B------:R-:W-:-:S00]  /*42d0*/  NOP ;  /* 0x0000000000007918 */ /* 0x000fc00000000000 */
        /* <DEDUP_REMOVED lines=10> */
.L_x_3:


//--------------------- .nv.global.init           --------------------------
	.section	.nv.global.init,"aw",@progbits
.nv.global.init:
	.type		_$_str,@object
	.size		_$_str,(.L_0 - _$_str)
_$_str:
        /*0000*/ 	.byte	0x5f, 0x5f, 0x43, 0x55, 0x44, 0x41, 0x5f, 0x46, 0x54, 0x5a, 0x00
.L_0:


//--------------------- .nv.shared.attn_fwd       --------------------------
	.section	.nv.shared.attn_fwd,"aw",@nobits
	.sectionflags	@""
	.align	16
	.zero		1024


//--------------------- .nv.shared.reserved.0     --------------------------
	.section	.nv.shared.reserved.0,"aw",@nobits
	.weak		__nv_reservedSMEM_offset_0_alias
	.size		__nv_reservedSMEM_offset_0_alias, 0, 0
	.other		__nv_reservedSMEM_offset_0_alias,@"STO_CUDA_RESERVED_SHARED STV_DEFAULT"
__nv_reservedSMEM_offset_0_alias:
	.zero		0


//--------------------- .nv.constant0.attn_fwd    --------------------------
	.section	.nv.constant0.attn_fwd,"a",@progbits
	.sectionflags	@""
	.align	4
.nv.constant0.attn_fwd:
	.zero		664


//--------------------- SYMBOLS --------------------------

	.type		.nv.reservedSmem.offset0,@object
	.size		.nv.reservedSmem.offset0,0x4
